	.target	sm_100a

	.elftype	@"ET_EXEC"


//--------------------- .note.nv.tkinfo           --------------------------
	.section	.note.nv.tkinfo,"",@"SHT_NOTE"
	.sectionflags	@"SHF_NOTE_NV_TKINFO"
	.tkinfo
        /*0018*/ 	.word	0x00000002
        /*0030*/ 	.string	""
        /*0030*/ 	.string	"ptxas"
        /*0030*/ 	.string	"Cuda compilation tools, release 13.0, V13.0.88"
        /*0030*/ 	.string	"Build cuda_13.0.r13.0/compiler.36424714_0"
        /*0030*/ 	.string	"-arch sm_100a -m 64 "



//--------------------- .note.nv.cuinfo           --------------------------
	.section	.note.nv.cuinfo,"",@"SHT_NOTE"
	.sectionflags	@"SHF_NOTE_NV_CUINFO"
        /*0018*/ 	.short	0x0002
        /*001a*/ 	.short	0x0064
        /*001c*/ 	.short	0x0082
	.zero		2


//--------------------- .nv.info                  --------------------------
	.section	.nv.info,"",@"SHT_CUDA_INFO"
	.align	4


	//----- nvinfo : EIATTR_REGCOUNT
	.align		4
        /*0000*/ 	.byte	0x04, 0x2f
        /*0002*/ 	.short	(.L_19 - .L_18)
	.align		4
.L_18:
        /*0004*/ 	.word	index@(_ZN7cutlass13device_kernelINS_4gemm6kernel13GemmUniversalIN4cute5tupleIJiiiiEEENS1_10collective13CollectiveMmaINS1_35MainloopSm100TmaUmmaWarpSpecializedILi12ELi2ELi4ENS5_IJNS4_1CILi1EEENSA_ILi8EEESB_EEEEENS5_IJNSA_ILi128EEESF_NSA_ILi64EEEEEENS_12float_e5m2_tENS5_IJlSB_lEEESI_SJ_NS4_8TiledMMAINS4_8MMA_AtomIJNS4_10MMA_TraitsINS4_19SM100_MMA_F8F6F4_SSEJSI_SI_fSF_SF_NS4_17integral_constantINS4_4UMMA5MajorELSQ_0EEESR_NSO_INSP_7ScaleInELSS_0EEEST_EEEEEENS4_6LayoutINS5_IJSB_SB_SB_EEENS5_IJNSA_ILi0EEESY_SY_EEEEENS5_IJNS4_10UnderscoreES11_S11_EEEEENS4_23SM90_TMA_LOAD_MULTICASTENS4_14ComposedLayoutINS4_7SwizzleILi2ELi4ELi3EEENS4_18smem_ptr_flag_bitsILi8EEENSW_INS5_IJSC_SG_EEENS5_IJSG_SB_EEEEEEEvNS4_8identityENS4_13SM90_TMA_LOADES1D_vS1E_EENS_8epilogue10collective18CollectiveEpilogueINS1H_23Sm100TmaWarpSpecializedILi2ELi2ELi64ELb0ELb0EEEJSH_NS5_IJNSW_ISF_SB_EENSW_ISG_SB_EEEEESI_SJ_SI_SJ_NS1H_6fusion15FusionCallbacksIS1L_NS1P_17LinearCombinationISI_fSI_fLNS_15FloatRoundStyleE2EEESH_S1O_JEEENS4_5SM1004TMEM4LOAD26SM100_TMEM_LOAD_32dp32b64xES1F_S1D_NS4_39AutoVectorizingCopyWithAssumedAlignmentILi128EEENS4_14SM90_TMA_STOREES1D_S20_S20_EEEvvEEEEvNT_6ParamsE)
        /*0008*/ 	.word	0x000000cf


	//----- nvinfo : EIATTR_FRAME_SIZE
	.align		4
.L_19:
        /*000c*/ 	.byte	0x04, 0x11
        /*000e*/ 	.short	(.L_21 - .L_20)
	.align		4
.L_20:
        /*0010*/ 	.word	index@($__internal_2_$__cuda_sm10x_tcgen05_guardrail_trap_unallocated_columns_being_dealloced)
        /*0014*/ 	.word	0x00000000


	//----- nvinfo : EIATTR_FRAME_SIZE
	.align		4
.L_21:
        /*0018*/ 	.byte	0x04, 0x11
        /*001a*/ 	.short	(.L_23 - .L_22)
	.align		4
.L_22:
        /*001c*/ 	.word	index@($__internal_1_$__cuda_sm10x_tcgen05_guardrail_trap_phase_invalid_during_alloc)
        /*0020*/ 	.word	0x00000000


	//----- nvinfo : EIATTR_FRAME_SIZE
	.align		4
.L_23:
        /*0024*/ 	.byte	0x04, 0x11
        /*0026*/ 	.short	(.L_25 - .L_24)
	.align		4
.L_24:
        /*0028*/ 	.word	index@($__internal_0_$__cuda_sm10x_tcgen05_guardrail_trap_col_being_dealloced_not_returned_by_alloc)
        /*002c*/ 	.word	0x00000000


	//----- nvinfo : EIATTR_FRAME_SIZE
	.align		4
.L_25:
        /*0030*/ 	.byte	0x04, 0x11
        /*0032*/ 	.short	(.L_27 - .L_26)
	.align		4
.L_26:
        /*0034*/ 	.word	index@(_ZN7cutlass13device_kernelINS_4gemm6kernel13GemmUniversalIN4cute5tupleIJiiiiEEENS1_10collective13CollectiveMmaINS1_35MainloopSm100TmaUmmaWarpSpecializedILi12ELi2ELi4ENS5_IJNS4_1CILi1EEENSA_ILi8EEESB_EEEEENS5_IJNSA_ILi128EEESF_NSA_ILi64EEEEEENS_12float_e5m2_tENS5_IJlSB_lEEESI_SJ_NS4_8TiledMMAINS4_8MMA_AtomIJNS4_10MMA_TraitsINS4_19SM100_MMA_F8F6F4_SSEJSI_SI_fSF_SF_NS4_17integral_constantINS4_4UMMA5MajorELSQ_0EEESR_NSO_INSP_7ScaleInELSS_0EEEST_EEEEEENS4_6LayoutINS5_IJSB_SB_SB_EEENS5_IJNSA_ILi0EEESY_SY_EEEEENS5_IJNS4_10UnderscoreES11_S11_EEEEENS4_23SM90_TMA_LOAD_MULTICASTENS4_14ComposedLayoutINS4_7SwizzleILi2ELi4ELi3EEENS4_18smem_ptr_flag_bitsILi8EEENSW_INS5_IJSC_SG_EEENS5_IJSG_SB_EEEEEEEvNS4_8identityENS4_13SM90_TMA_LOADES1D_vS1E_EENS_8epilogue10collective18CollectiveEpilogueINS1H_23Sm100TmaWarpSpecializedILi2ELi2ELi64ELb0ELb0EEEJSH_NS5_IJNSW_ISF_SB_EENSW_ISG_SB_EEEEESI_SJ_SI_SJ_NS1H_6fusion15FusionCallbacksIS1L_NS1P_17LinearCombinationISI_fSI_fLNS_15FloatRoundStyleE2EEESH_S1O_JEEENS4_5SM1004TMEM4LOAD26SM100_TMEM_LOAD_32dp32b64xES1F_S1D_NS4_39AutoVectorizingCopyWithAssumedAlignmentILi128EEENS4_14SM90_TMA_STOREES1D_S20_S20_EEEvvEEEEvNT_6ParamsE)
        /*0038*/ 	.word	0x00000000


	//----- nvinfo : EIATTR_MIN_STACK_SIZE
	.align		4
.L_27:
        /*003c*/ 	.byte	0x04, 0x12
        /*003e*/ 	.short	(.L_29 - .L_28)
	.align		4
.L_28:
        /*0040*/ 	.word	index@(_ZN7cutlass13device_kernelINS_4gemm6kernel13GemmUniversalIN4cute5tupleIJiiiiEEENS1_10collective13CollectiveMmaINS1_35MainloopSm100TmaUmmaWarpSpecializedILi12ELi2ELi4ENS5_IJNS4_1CILi1EEENSA_ILi8EEESB_EEEEENS5_IJNSA_ILi128EEESF_NSA_ILi64EEEEEENS_12float_e5m2_tENS5_IJlSB_lEEESI_SJ_NS4_8TiledMMAINS4_8MMA_AtomIJNS4_10MMA_TraitsINS4_19SM100_MMA_F8F6F4_SSEJSI_SI_fSF_SF_NS4_17integral_constantINS4_4UMMA5MajorELSQ_0EEESR_NSO_INSP_7ScaleInELSS_0EEEST_EEEEEENS4_6LayoutINS5_IJSB_SB_SB_EEENS5_IJNSA_ILi0EEESY_SY_EEEEENS5_IJNS4_10UnderscoreES11_S11_EEEEENS4_23SM90_TMA_LOAD_MULTICASTENS4_14ComposedLayoutINS4_7SwizzleILi2ELi4ELi3EEENS4_18smem_ptr_flag_bitsILi8EEENSW_INS5_IJSC_SG_EEENS5_IJSG_SB_EEEEEEEvNS4_8identityENS4_13SM90_TMA_LOADES1D_vS1E_EENS_8epilogue10collective18CollectiveEpilogueINS1H_23Sm100TmaWarpSpecializedILi2ELi2ELi64ELb0ELb0EEEJSH_NS5_IJNSW_ISF_SB_EENSW_ISG_SB_EEEEESI_SJ_SI_SJ_NS1H_6fusion15FusionCallbacksIS1L_NS1P_17LinearCombinationISI_fSI_fLNS_15FloatRoundStyleE2EEESH_S1O_JEEENS4_5SM1004TMEM4LOAD26SM100_TMEM_LOAD_32dp32b64xES1F_S1D_NS4_39AutoVectorizingCopyWithAssumedAlignmentILi128EEENS4_14SM90_TMA_STOREES1D_S20_S20_EEEvvEEEEvNT_6ParamsE)
        /*0044*/ 	.word	0x00000000
.L_29:


//--------------------- .nv.compat                --------------------------
	.section	.nv.compat,"",@"SHT_CUDA_COMPAT_INFO"
	.align	4
        /*0000*/ 	.byte	0x02, 0x09, 0x01, 0x00, 0x02, 0x02, 0x02, 0x00, 0x02, 0x05, 0x05, 0x00, 0x03, 0x07, 0x01, 0x01
        /*0010*/ 	.byte	0x02, 0x03, 0x01, 0x00, 0x02, 0x06, 0x01, 0x00, 0x04, 0x0b, 0x08, 0x00, 0x09, 0x00, 0x00, 0x00
        /*0020*/ 	.byte	0x00, 0x00, 0x00, 0x00


//--------------------- .nv.info._ZN7cutlass13device_kernelINS_4gemm6kernel13GemmUniversalIN4cute5tupleIJiiiiEEENS1_10collective13CollectiveMmaINS1_35MainloopSm100TmaUmmaWarpSpecializedILi12ELi2ELi4ENS5_IJNS4_1CILi1EEENSA_ILi8EEESB_EEEEENS5_IJNSA_ILi128EEESF_NSA_ILi64EEEEEENS_12float_e5m2_tENS5_IJlSB_lEEESI_SJ_NS4_8TiledMMAINS4_8MMA_AtomIJNS4_10MMA_TraitsINS4_19SM100_MMA_F8F6F4_SSEJSI_SI_fSF_SF_NS4_17integral_constantINS4_4UMMA5MajorELSQ_0EEESR_NSO_INSP_7ScaleInELSS_0EEEST_EEEEEENS4_6LayoutINS5_IJSB_SB_SB_EEENS5_IJNSA_ILi0EEESY_SY_EEEEENS5_IJNS4_10UnderscoreES11_S11_EEEEENS4_23SM90_TMA_LOAD_MULTICASTENS4_14ComposedLayoutINS4_7SwizzleILi2ELi4ELi3EEENS4_18smem_ptr_flag_bitsILi8EEENSW_INS5_IJSC_SG_EEENS5_IJSG_SB_EEEEEEEvNS4_8identityENS4_13SM90_TMA_LOADES1D_vS1E_EENS_8epilogue10collective18CollectiveEpilogueINS1H_23Sm100TmaWarpSpecializedILi2ELi2ELi64ELb0ELb0EEEJSH_NS5_IJNSW_ISF_SB_EENSW_ISG_SB_EEEEESI_SJ_SI_SJ_NS1H_6fusion15FusionCallbacksIS1L_NS1P_17LinearCombinationISI_fSI_fLNS_15FloatRoundStyleE2EEESH_S1O_JEEENS4_5SM1004TMEM4LOAD26SM100_TMEM_LOAD_32dp32b64xES1F_S1D_NS4_39AutoVectorizingCopyWithAssumedAlignmentILi128EEENS4_14SM90_TMA_STOREES1D_S20_S20_EEEvvEEEEvNT_6ParamsE --------------------------
	.section	.nv.info._ZN7cutlass13device_kernelINS_4gemm6kernel13GemmUniversalIN4cute5tupleIJiiiiEEENS1_10collective13CollectiveMmaINS1_35MainloopSm100TmaUmmaWarpSpecializedILi12ELi2ELi4ENS5_IJNS4_1CILi1EEENSA_ILi8EEESB_EEEEENS5_IJNSA_ILi128EEESF_NSA_ILi64EEEEEENS_12float_e5m2_tENS5_IJlSB_lEEESI_SJ_NS4_8TiledMMAINS4_8MMA_AtomIJNS4_10MMA_TraitsINS4_19SM100_MMA_F8F6F4_SSEJSI_SI_fSF_SF_NS4_17integral_constantINS4_4UMMA5MajorELSQ_0EEESR_NSO_INSP_7ScaleInELSS_0EEEST_EEEEEENS4_6LayoutINS5_IJSB_SB_SB_EEENS5_IJNSA_ILi0EEESY_SY_EEEEENS5_IJNS4_10UnderscoreES11_S11_EEEEENS4_23SM90_TMA_LOAD_MULTICASTENS4_14ComposedLayoutINS4_7SwizzleILi2ELi4ELi3EEENS4_18smem_ptr_flag_bitsILi8EEENSW_INS5_IJSC_SG_EEENS5_IJSG_SB_EEEEEEEvNS4_8identityENS4_13SM90_TMA_LOADES1D_vS1E_EENS_8epilogue10collective18CollectiveEpilogueINS1H_23Sm100TmaWarpSpecializedILi2ELi2ELi64ELb0ELb0EEEJSH_NS5_IJNSW_ISF_SB_EENSW_ISG_SB_EEEEESI_SJ_SI_SJ_NS1H_6fusion15FusionCallbacksIS1L_NS1P_17LinearCombinationISI_fSI_fLNS_15FloatRoundStyleE2EEESH_S1O_JEEENS4_5SM1004TMEM4LOAD26SM100_TMEM_LOAD_32dp32b64xES1F_S1D_NS4_39AutoVectorizingCopyWithAssumedAlignmentILi128EEENS4_14SM90_TMA_STOREES1D_S20_S20_EEEvvEEEEvNT_6ParamsE,"",@"SHT_CUDA_INFO"
	.sectionflags	@""
	.align	4


	//----- nvinfo : EIATTR_CUDA_API_VERSION
	.align		4
        /*0000*/ 	.byte	0x04, 0x37
        /*0002*/ 	.short	(.L_31 - .L_30)
.L_30:
        /*0004*/ 	.word	0x00000082


	//----- nvinfo : EIATTR_KPARAM_INFO
	.align		4
.L_31:
        /*0008*/ 	.byte	0x04, 0x17
        /*000a*/ 	.short	(.L_33 - .L_32)
.L_32:
        /*000c*/ 	.word	0x00000000
        /*0010*/ 	.short	0x0000
        /*0012*/ 	.short	0x0000
        /*0014*/ 	.byte	0x00, 0xf0, 0x01, 0x20


	//----- nvinfo : EIATTR_AT_ENTRY_FRAGMENTS
	.align		4
.L_33:
        /*0018*/ 	.byte	0x04, 0x4f
        /*001a*/ 	.short	(.L_35 - .L_34)


	//   ....[0]....
.L_34:
        /*001c*/ 	.word	0x00000006


	//----- nvinfo : EIATTR_RESERVED_SMEM_USED
	.align		4
.L_35:
        /*0020*/ 	.byte	0x01, 0x41
	.zero		2


	//----- nvinfo : EIATTR_SPARSE_MMA_MASK
	.align		4
        /*0024*/ 	.byte	0x03, 0x50
        /*0026*/ 	.short	0x0000


	//----- nvinfo : EIATTR_TCGEN05_1CTA_USED
	.align		4
        /*0028*/ 	.byte	0x01, 0x51
	.zero		2


	//----- nvinfo : EIATTR_MAXREG_COUNT
	.align		4
        /*002c*/ 	.byte	0x03, 0x1b
        /*002e*/ 	.short	0x00ff


	//----- nvinfo : EIATTR_NUM_BARRIERS
	.align		4
        /*0030*/ 	.byte	0x02, 0x4c
        /*0032*/ 	.byte	0x07
	.zero		1


	//----- nvinfo : EIATTR_EXTERNS
	.align		4
        /*0034*/ 	.byte	0x04, 0x0f
        /*0036*/ 	.short	(.L_37 - .L_36)


	//   ....[0]....
	.align		4
.L_36:
        /*0038*/ 	.word	index@(__assertfail)


	//----- nvinfo : EIATTR_MERCURY_ISA_VERSION
	.align		4
.L_37:
        /*003c*/ 	.byte	0x03, 0x5f
        /*003e*/ 	.short	0x0101


	//----- nvinfo : EIATTR_INT_WARP_WIDE_INSTR_OFFSETS
	.align		4
        /*0040*/ 	.byte	0x04, 0x31
        /*0042*/ 	.short	(.L_39 - .L_38)


	//   ....[0]....
.L_38:
        /*0044*/ 	.word	0x00004250


	//   ....[1]....
        /*0048*/ 	.word	0x00004270


	//   ....[2]....
        /*004c*/ 	.word	0x000042a0


	//   ....[3]....
        /*0050*/ 	.word	0x00004dc0


	//   ....[4]....
        /*0054*/ 	.word	0x00004e30


	//   ....[5]....
        /*0058*/ 	.word	0x00004f10


	//   ....[6]....
        /*005c*/ 	.word	0x00004fc0


	//----- nvinfo : EIATTR_COOP_GROUP_MASK_REGIDS
	.align		4
.L_39:
        /*0060*/ 	.byte	0x04, 0x29
        /*0062*/ 	.short	(.L_41 - .L_40)


	//   ....[0]....
.L_40:
        /*0064*/ 	.word	0xffffffff


	//   ....[1]....
        /*0068*/ 	.word	0xffffffff


	//   ....[2]....
        /*006c*/ 	.word	0xffffffff


	//   ....[3]....
        /*0070*/ 	.word	0xffffffff


	//   ....[4]....
        /*0074*/ 	.word	0xffffffff


	//   ....[5]....
        /*0078*/ 	.word	0xffffffff


	//   ....[6]....
        /*007c*/ 	.word	0xffffffff


	//   ....[7]....
        /*0080*/ 	.word	0xffffffff


	//   ....[8]....
        /*0084*/ 	.word	0xffffffff


	//   ....[9]....
        /*0088*/ 	.word	0xffffffff


	//   ....[10]....
        /*008c*/ 	.word	0xffffffff


	//   ....[11]....
        /*0090*/ 	.word	0xffffffff


	//   ....[12]....
        /*0094*/ 	.word	0xffffffff


	//   ....[13]....
        /*0098*/ 	.word	0xffffffff


	//----- nvinfo : EIATTR_COOP_GROUP_INSTR_OFFSETS
	.align		4
.L_41:
        /*009c*/ 	.byte	0x04, 0x28
        /*009e*/ 	.short	(.L_43 - .L_42)


	//   ....[0]....
.L_42:
        /*00a0*/ 	.word	0x00000080


	//   ....[1]....
        /*00a4*/ 	.word	0x000004f0


	//   ....[2]....
        /*00a8*/ 	.word	0x000007d0


	//   ....[3]....
        /*00ac*/ 	.word	0x00000930


	//   ....[4]....
        /*00b0*/ 	.word	0x00000a30


	//   ....[5]....
        /*00b4*/ 	.word	0x00000ba0


	//   ....[6]....
        /*00b8*/ 	.word	0x00000d40


	//   ....[7]....
        /*00bc*/ 	.word	0x00000ef0


	//   ....[8]....
        /*00c0*/ 	.word	0x00002250


	//   ....[9]....
        /*00c4*/ 	.word	0x00003580


	//   ....[10]....
        /*00c8*/ 	.word	0x00003790


	//   ....[11]....
        /*00cc*/ 	.word	0x000037c0


	//   ....[12]....
        /*00d0*/ 	.word	0x00004130


	//   ....[13]....
        /*00d4*/ 	.word	0x00004360


	//----- nvinfo : EIATTR_VRC_CTA_INIT_COUNT
	.align		4
.L_43:
        /*00d8*/ 	.byte	0x02, 0x4a
        /*00da*/ 	.byte	0x80
	.zero		1


	//----- nvinfo : EIATTR_SYSCALL_OFFSETS
	.align		4
        /*00dc*/ 	.byte	0x04, 0x46
        /*00de*/ 	.short	(.L_45 - .L_44)


	//   ....[0]....
.L_44:
        /*00e0*/ 	.word	0x00005bc0


	//   ....[1]....
        /*00e4*/ 	.word	0x00005d00


	//   ....[2]....
        /*00e8*/ 	.word	0x00006590


	//   ....[3]....
        /*00ec*/ 	.word	0x00007ba0


	//----- nvinfo : EIATTR_MBARRIER_INSTR_OFFSETS
	.align		4
.L_45:
        /*00f0*/ 	.byte	0x04, 0x39
        /*00f2*/ 	.short	(.L_47 - .L_46)


	//   ....[0]....
.L_46:
        /*00f4*/ 	.word	0x00000630
        /*00f8*/ 	.word	0x000000ff
        /*00fc*/ 	.word	0x00000000
        /*0100*/ 	.short	0x0100
        /*0102*/ 	.byte	0x04
	.zero		1


	//   ....[1]....
        /*0104*/ 	.word	0x00000640
        /*0108*/ 	.word	0x000000ff
        /*010c*/ 	.word	0x00000060
        /*0110*/ 	.short	0x0100
        /*0112*/ 	.byte	0x04
	.zero		1


	//   ....[2]....
        /*0114*/ 	.word	0x00000650
        /*0118*/ 	.word	0x000000ff
        /*011c*/ 	.word	0x00000008
        /*0120*/ 	.short	0x0100
        /*0122*/ 	.byte	0x04
	.zero		1


	//   ....[3]....
        /*0124*/ 	.word	0x00000660
        /*0128*/ 	.word	0x000000ff
        /*012c*/ 	.word	0x00000068
        /*0130*/ 	.short	0x0100
        /*0132*/ 	.byte	0x04
	.zero		1


	//   ....[4]....
        /*0134*/ 	.word	0x00000670
        /*0138*/ 	.word	0x000000ff
        /*013c*/ 	.word	0x00000010
        /*0140*/ 	.short	0x0100
        /*0142*/ 	.byte	0x04
	.zero		1


	//   ....[5]....
        /*0144*/ 	.word	0x00000680
        /*0148*/ 	.word	0x000000ff
        /*014c*/ 	.word	0x00000070
        /*0150*/ 	.short	0x0100
        /*0152*/ 	.byte	0x04
	.zero		1


	//   ....[6]....
        /*0154*/ 	.word	0x00000690
        /*0158*/ 	.word	0x000000ff
        /*015c*/ 	.word	0x00000018
        /*0160*/ 	.short	0x0100
        /*0162*/ 	.byte	0x04
	.zero		1


	//   ....[7]....
        /*0164*/ 	.word	0x000006a0
        /*0168*/ 	.word	0x000000ff
        /*016c*/ 	.word	0x00000078
        /*0170*/ 	.short	0x0100
        /*0172*/ 	.byte	0x04
	.zero		1


	//   ....[8]....
        /*0174*/ 	.word	0x000006b0
        /*0178*/ 	.word	0x000000ff
        /*017c*/ 	.word	0x00000020
        /*0180*/ 	.short	0x0100
        /*0182*/ 	.byte	0x04
	.zero		1


	//   ....[9]....
        /*0184*/ 	.word	0x000006c0
        /*0188*/ 	.word	0x000000ff
        /*018c*/ 	.word	0x00000080
        /*0190*/ 	.short	0x0100
        /*0192*/ 	.byte	0x04
	.zero		1


	//   ....[10]....
        /*0194*/ 	.word	0x000006d0
        /*0198*/ 	.word	0x000000ff
        /*019c*/ 	.word	0x00000028
        /*01a0*/ 	.short	0x0100
        /*01a2*/ 	.byte	0x04
	.zero		1


	//   ....[11]....
        /*01a4*/ 	.word	0x000006e0
        /*01a8*/ 	.word	0x000000ff
        /*01ac*/ 	.word	0x00000088
        /*01b0*/ 	.short	0x0100
        /*01b2*/ 	.byte	0x04
	.zero		1


	//   ....[12]....
        /*01b4*/ 	.word	0x000006f0
        /*01b8*/ 	.word	0x000000ff
        /*01bc*/ 	.word	0x00000030
        /*01c0*/ 	.short	0x0100
        /*01c2*/ 	.byte	0x04
	.zero		1


	//   ....[13]....
        /*01c4*/ 	.word	0x00000700
        /*01c8*/ 	.word	0x000000ff
        /*01cc*/ 	.word	0x00000090
        /*01d0*/ 	.short	0x0100
        /*01d2*/ 	.byte	0x04
	.zero		1


	//   ....[14]....
        /*01d4*/ 	.word	0x00000710
        /*01d8*/ 	.word	0x000000ff
        /*01dc*/ 	.word	0x00000038
        /*01e0*/ 	.short	0x0100
        /*01e2*/ 	.byte	0x04
	.zero		1


	//   ....[15]....
        /*01e4*/ 	.word	0x00000720
        /*01e8*/ 	.word	0x000000ff
        /*01ec*/ 	.word	0x00000098
        /*01f0*/ 	.short	0x0100
        /*01f2*/ 	.byte	0x04
	.zero		1


	//   ....[16]....
        /*01f4*/ 	.word	0x00000730
        /*01f8*/ 	.word	0x000000ff
        /*01fc*/ 	.word	0x00000040
        /*0200*/ 	.short	0x0100
        /*0202*/ 	.byte	0x04
	.zero		1


	//   ....[17]....
        /*0204*/ 	.word	0x00000740
        /*0208*/ 	.word	0x000000ff
        /*020c*/ 	.word	0x000000a0
        /*0210*/ 	.short	0x0100
        /*0212*/ 	.byte	0x04
	.zero		1


	//   ....[18]....
        /*0214*/ 	.word	0x00000750
        /*0218*/ 	.word	0x000000ff
        /*021c*/ 	.word	0x00000048
        /*0220*/ 	.short	0x0100
        /*0222*/ 	.byte	0x04
	.zero		1


	//   ....[19]....
        /*0224*/ 	.word	0x00000760
        /*0228*/ 	.word	0x000000ff
        /*022c*/ 	.word	0x000000a8
        /*0230*/ 	.short	0x0100
        /*0232*/ 	.byte	0x04
	.zero		1


	//   ....[20]....
        /*0234*/ 	.word	0x00000770
        /*0238*/ 	.word	0x000000ff
        /*023c*/ 	.word	0x00000050
        /*0240*/ 	.short	0x0100
        /*0242*/ 	.byte	0x04
	.zero		1


	//   ....[21]....
        /*0244*/ 	.word	0x00000780
        /*0248*/ 	.word	0x000000ff
        /*024c*/ 	.word	0x000000b0
        /*0250*/ 	.short	0x0100
        /*0252*/ 	.byte	0x04
	.zero		1


	//   ....[22]....
        /*0254*/ 	.word	0x00000790
        /*0258*/ 	.word	0x000000ff
        /*025c*/ 	.word	0x00000058
        /*0260*/ 	.short	0x0100
        /*0262*/ 	.byte	0x04
	.zero		1


	//   ....[23]....
        /*0264*/ 	.word	0x000007a0
        /*0268*/ 	.word	0x000000ff
        /*026c*/ 	.word	0x000000b8
        /*0270*/ 	.short	0x0100
        /*0272*/ 	.byte	0x04
	.zero		1


	//   ....[24]....
        /*0274*/ 	.word	0x000008e0
        /*0278*/ 	.word	0x000000ff
        /*027c*/ 	.word	0x000000c0
        /*0280*/ 	.short	0x0100
        /*0282*/ 	.byte	0x04
	.zero		1


	//   ....[25]....
        /*0284*/ 	.word	0x000008f0
        /*0288*/ 	.word	0x000000ff
        /*028c*/ 	.word	0x000000d0
        /*0290*/ 	.short	0x0100
        /*0292*/ 	.byte	0x04
	.zero		1


	//   ....[26]....
        /*0294*/ 	.word	0x00000900
        /*0298*/ 	.word	0x000000ff
        /*029c*/ 	.word	0x000000c8
        /*02a0*/ 	.short	0x0100
        /*02a2*/ 	.byte	0x04
	.zero		1


	//   ....[27]....
        /*02a4*/ 	.word	0x00000910
        /*02a8*/ 	.word	0x000000ff
        /*02ac*/ 	.word	0x000000d8
        /*02b0*/ 	.short	0x0100
        /*02b2*/ 	.byte	0x04
	.zero		1


	//   ....[28]....
        /*02b4*/ 	.word	0x00000a00
        /*02b8*/ 	.word	0x000000ff
        /*02bc*/ 	.word	0x000000e0
        /*02c0*/ 	.short	0x0100
        /*02c2*/ 	.byte	0x06
	.zero		1


	//   ....[29]....
        /*02c4*/ 	.word	0x00000a10
        /*02c8*/ 	.word	0x000000ff
        /*02cc*/ 	.word	0x000000e8
        /*02d0*/ 	.short	0x0100
        /*02d2*/ 	.byte	0x06
	.zero		1


	//   ....[30]....
        /*02d4*/ 	.word	0x00000b50
        /*02d8*/ 	.word	0x000000ff
        /*02dc*/ 	.word	0x000000f0
        /*02e0*/ 	.short	0x0100
        /*02e2*/ 	.byte	0x06
	.zero		1


	//   ....[31]....
        /*02e4*/ 	.word	0x00000b60
        /*02e8*/ 	.word	0x000000ff
        /*02ec*/ 	.word	0x00000100
        /*02f0*/ 	.short	0x0100
        /*02f2*/ 	.byte	0x06
	.zero		1


	//   ....[32]....
        /*02f4*/ 	.word	0x00000b70
        /*02f8*/ 	.word	0x000000ff
        /*02fc*/ 	.word	0x000000f8
        /*0300*/ 	.short	0x0100
        /*0302*/ 	.byte	0x06
	.zero		1


	//   ....[33]....
        /*0304*/ 	.word	0x00000b80
        /*0308*/ 	.word	0x000000ff
        /*030c*/ 	.word	0x00000108
        /*0310*/ 	.short	0x0100
        /*0312*/ 	.byte	0x06
	.zero		1


	//   ....[34]....
        /*0314*/ 	.word	0x00000cb0
        /*0318*/ 	.word	0x000000ff
        /*031c*/ 	.word	0x00000110
        /*0320*/ 	.short	0x0100
        /*0322*/ 	.byte	0x04
	.zero		1


	//   ....[35]....
        /*0324*/ 	.word	0x00000cc0
        /*0328*/ 	.word	0x000000ff
        /*032c*/ 	.word	0x00000130
        /*0330*/ 	.short	0x0100
        /*0332*/ 	.byte	0x04
	.zero		1


	//   ....[36]....
        /*0334*/ 	.word	0x00000cd0
        /*0338*/ 	.word	0x000000ff
        /*033c*/ 	.word	0x00000118
        /*0340*/ 	.short	0x0100
        /*0342*/ 	.byte	0x04
	.zero		1


	//   ....[37]....
        /*0344*/ 	.word	0x00000ce0
        /*0348*/ 	.word	0x000000ff
        /*034c*/ 	.word	0x00000138
        /*0350*/ 	.short	0x0100
        /*0352*/ 	.byte	0x04
	.zero		1


	//   ....[38]....
        /*0354*/ 	.word	0x00000cf0
        /*0358*/ 	.word	0x000000ff
        /*035c*/ 	.word	0x00000120
        /*0360*/ 	.short	0x0100
        /*0362*/ 	.byte	0x04
	.zero		1


	//   ....[39]....
        /*0364*/ 	.word	0x00000d00
        /*0368*/ 	.word	0x000000ff
        /*036c*/ 	.word	0x00000140
        /*0370*/ 	.short	0x0100
        /*0372*/ 	.byte	0x04
	.zero		1


	//   ....[40]....
        /*0374*/ 	.word	0x00000d10
        /*0378*/ 	.word	0x000000ff
        /*037c*/ 	.word	0x00000128
        /*0380*/ 	.short	0x0100
        /*0382*/ 	.byte	0x04
	.zero		1


	//   ....[41]....
        /*0384*/ 	.word	0x00000d20
        /*0388*/ 	.word	0x000000ff
        /*038c*/ 	.word	0x00000148
        /*0390*/ 	.short	0x0100
        /*0392*/ 	.byte	0x04
	.zero		1


	//   ....[42]....
        /*0394*/ 	.word	0x00000e10
        /*0398*/ 	.word	0x000000ff
        /*039c*/ 	.word	0x00000150
        /*03a0*/ 	.short	0x0100
        /*03a2*/ 	.byte	0x04
	.zero		1


	//   ....[43]....
        /*03a4*/ 	.word	0x00000e20
        /*03a8*/ 	.word	0x000000ff
        /*03ac*/ 	.word	0x00000160
        /*03b0*/ 	.short	0x0100
        /*03b2*/ 	.byte	0x04
	.zero		1


	//   ....[44]....
        /*03b4*/ 	.word	0x00000e30
        /*03b8*/ 	.word	0x000000ff
        /*03bc*/ 	.word	0x00000158
        /*03c0*/ 	.short	0x0100
        /*03c2*/ 	.byte	0x04
	.zero		1


	//   ....[45]....
        /*03c4*/ 	.word	0x00000e40
        /*03c8*/ 	.word	0x000000ff
        /*03cc*/ 	.word	0x00000168
        /*03d0*/ 	.short	0x0100
        /*03d2*/ 	.byte	0x04
	.zero		1


	//   ....[46]....
        /*03d4*/ 	.word	0x00001ad0
        /*03d8*/ 	.word	0x00000003
        /*03dc*/ 	.word	0x00000160
        /*03e0*/ 	.short	0x010a
        /*03e2*/ 	.byte	0xff
	.zero		1


	//   ....[47]....
        /*03e4*/ 	.word	0x00001b00
        /*03e8*/ 	.word	0x00000003
        /*03ec*/ 	.word	0x00000150
        /*03f0*/ 	.short	0x0101
        /*03f2*/ 	.byte	0xff
	.zero		1


	//   ....[48]....
        /*03f4*/ 	.word	0x00001bd0
        /*03f8*/ 	.word	0x000000ff
        /*03fc*/ 	.word	0x00000060
        /*0400*/ 	.short	0x010a
        /*0402*/ 	.byte	0x04
	.zero		1


	//   ....[49]....
        /*0404*/ 	.word	0x00001c50
        /*0408*/ 	.word	0x000000ff
        /*040c*/ 	.word	0x00000060
        /*0410*/ 	.short	0x010a
        /*0412*/ 	.byte	0x21
	.zero		1


	//   ....[50]....
        /*0414*/ 	.word	0x00001df0
        /*0418*/ 	.word	0x000000ff
        /*041c*/ 	.word	0x00000060
        /*0420*/ 	.short	0x010a
        /*0422*/ 	.byte	0x08
	.zero		1


	//   ....[51]....
        /*0424*/ 	.word	0x00001f00
        /*0428*/ 	.word	0x000000ff
        /*042c*/ 	.word	0x000000e8
        /*0430*/ 	.short	0x0101
        /*0432*/ 	.byte	0x06
	.zero		1


	//   ....[52]....
        /*0434*/ 	.word	0x00001f20
        /*0438*/ 	.word	0x000000ff
        /*043c*/ 	.word	0x00000060
        /*0440*/ 	.short	0x010a
        /*0442*/ 	.byte	0x04
	.zero		1


	//   ....[53]....
        /*0444*/ 	.word	0x00001fa0
        /*0448*/ 	.word	0x000000ff
        /*044c*/ 	.word	0x00000060
        /*0450*/ 	.short	0x010a
        /*0452*/ 	.byte	0x11
	.zero		1


	//   ....[54]....
        /*0454*/ 	.word	0x00002140
        /*0458*/ 	.word	0x000000ff
        /*045c*/ 	.word	0x00000060
        /*0460*/ 	.short	0x010a
        /*0462*/ 	.byte	0x07
	.zero		1


	//   ....[55]....
        /*0464*/ 	.word	0x00002280
        /*0468*/ 	.word	0x00000003
        /*046c*/ 	.word	0x000000f0
        /*0470*/ 	.short	0x010a
        /*0472*/ 	.byte	0xff
	.zero		1


	//   ....[56]....
        /*0474*/ 	.word	0x000023d0
        /*0478*/ 	.word	0x00000000
        /*047c*/ 	.word	0x00000000
        /*0480*/ 	.short	0x0101
        /*0482*/ 	.byte	0xff
	.zero		1


	//   ....[57]....
        /*0484*/ 	.word	0x00002980
        /*0488*/ 	.word	0x000000ff
        /*048c*/ 	.word	0x00000000
        /*0490*/ 	.short	0x010a
        /*0492*/ 	.byte	0x04
	.zero		1


	//   ....[58]....
        /*0494*/ 	.word	0x00002a10
        /*0498*/ 	.word	0x000000ff
        /*049c*/ 	.word	0x00000000
        /*04a0*/ 	.short	0x010a
        /*04a2*/ 	.byte	0x05
	.zero		1


	//   ....[59]....
        /*04a4*/ 	.word	0x00002aa0
        /*04a8*/ 	.word	0x000000ff
        /*04ac*/ 	.word	0x00000000
        /*04b0*/ 	.short	0x010a
        /*04b2*/ 	.byte	0x05
	.zero		1


	//   ....[60]....
        /*04b4*/ 	.word	0x00002b30
        /*04b8*/ 	.word	0x000000ff
        /*04bc*/ 	.word	0x00000000
        /*04c0*/ 	.short	0x010a
        /*04c2*/ 	.byte	0x05
	.zero		1


	//   ....[61]....
        /*04c4*/ 	.word	0x00002bc0
        /*04c8*/ 	.word	0x000000ff
        /*04cc*/ 	.word	0x00000000
        /*04d0*/ 	.short	0x010a
        /*04d2*/ 	.byte	0x05
	.zero		1


	//   ....[62]....
        /*04d4*/ 	.word	0x00002c50
        /*04d8*/ 	.word	0x000000ff
        /*04dc*/ 	.word	0x00000000
        /*04e0*/ 	.short	0x010a
        /*04e2*/ 	.byte	0x05
	.zero		1


	//   ....[63]....
        /*04e4*/ 	.word	0x00002ce0
        /*04e8*/ 	.word	0x000000ff
        /*04ec*/ 	.word	0x00000000
        /*04f0*/ 	.short	0x010a
        /*04f2*/ 	.byte	0x05
	.zero		1


	//   ....[64]....
        /*04f4*/ 	.word	0x00002d70
        /*04f8*/ 	.word	0x000000ff
        /*04fc*/ 	.word	0x00000000
        /*0500*/ 	.short	0x010a
        /*0502*/ 	.byte	0x05
	.zero		1


	//   ....[65]....
        /*0504*/ 	.word	0x00002e00
        /*0508*/ 	.word	0x000000ff
        /*050c*/ 	.word	0x00000000
        /*0510*/ 	.short	0x010a
        /*0512*/ 	.byte	0x05
	.zero		1


	//   ....[66]....
        /*0514*/ 	.word	0x00002e90
        /*0518*/ 	.word	0x000000ff
        /*051c*/ 	.word	0x00000000
        /*0520*/ 	.short	0x010a
        /*0522*/ 	.byte	0x05
	.zero		1


	//   ....[67]....
        /*0524*/ 	.word	0x00002f20
        /*0528*/ 	.word	0x000000ff
        /*052c*/ 	.word	0x00000000
        /*0530*/ 	.short	0x010a
        /*0532*/ 	.byte	0x05
	.zero		1


	//   ....[68]....
        /*0534*/ 	.word	0x00002fc0
        /*0538*/ 	.word	0x00000000
        /*053c*/ 	.word	0x00000000
        /*0540*/ 	.short	0x010a
        /*0542*/ 	.byte	0xff
	.zero		1


	//   ....[69]....
        /*0544*/ 	.word	0x000030e0
        /*0548*/ 	.word	0x00000002
        /*054c*/ 	.word	0x00000150
        /*0550*/ 	.short	0x010a
        /*0552*/ 	.byte	0xff
	.zero		1


	//   ....[70]....
        /*0554*/ 	.word	0x00003140
        /*0558*/ 	.word	0x00000004
        /*055c*/ 	.word	0x00000000
        /*0560*/ 	.short	0x0101
        /*0562*/ 	.byte	0xff
	.zero		1


	//   ....[71]....
        /*0564*/ 	.word	0x00003160
        /*0568*/ 	.word	0x000000ff
        /*056c*/ 	.word	0x00000100
        /*0570*/ 	.short	0x010a
        /*0572*/ 	.byte	0x04
	.zero		1


	//   ....[72]....
        /*0574*/ 	.word	0x00003280
        /*0578*/ 	.word	0x00000002
        /*057c*/ 	.word	0x000000f0
        /*0580*/ 	.short	0x010a
        /*0582*/ 	.byte	0xff
	.zero		1


	//   ....[73]....
        /*0584*/ 	.word	0x00003390
        /*0588*/ 	.word	0x00000002
        /*058c*/ 	.word	0x00000000
        /*0590*/ 	.short	0x0101
        /*0592*/ 	.byte	0xff
	.zero		1


	//   ....[74]....
        /*0594*/ 	.word	0x00003420
        /*0598*/ 	.word	0x000000ff
        /*059c*/ 	.word	0x00000100
        /*05a0*/ 	.short	0x0106
        /*05a2*/ 	.byte	0x04
	.zero		1


	//   ....[75]....
        /*05a4*/ 	.word	0x00003440
        /*05a8*/ 	.word	0x000000ff
        /*05ac*/ 	.word	0x00000100
        /*05b0*/ 	.short	0x010a
        /*05b2*/ 	.byte	0x04
	.zero		1


	//   ....[76]....
        /*05b4*/ 	.word	0x000034d0
        /*05b8*/ 	.word	0x000000ff
        /*05bc*/ 	.word	0x00000100
        /*05c0*/ 	.short	0x0106
        /*05c2*/ 	.byte	0x07
	.zero		1


	//   ....[77]....
        /*05c4*/ 	.word	0x00003510
        /*05c8*/ 	.word	0x00000000
        /*05cc*/ 	.word	0x00000100
        /*05d0*/ 	.short	0x010a
        /*05d2*/ 	.byte	0xff
	.zero		1


	//   ....[78]....
        /*05d4*/ 	.word	0x00003a20
        /*05d8*/ 	.word	0x00000000
        /*05dc*/ 	.word	0x000000f0
        /*05e0*/ 	.short	0x010a
        /*05e2*/ 	.byte	0xff
	.zero		1


	//   ....[79]....
        /*05e4*/ 	.word	0x00003b30
        /*05e8*/ 	.word	0x00000003
        /*05ec*/ 	.word	0x00000000
        /*05f0*/ 	.short	0x0101
        /*05f2*/ 	.byte	0xff
	.zero		1


	//   ....[80]....
        /*05f4*/ 	.word	0x00003b40
        /*05f8*/ 	.word	0x000000ff
        /*05fc*/ 	.word	0x00000000
        /*0600*/ 	.short	0x010a
        /*0602*/ 	.byte	0x04
	.zero		1


	//   ....[81]....
        /*0604*/ 	.word	0x00003b60
        /*0608*/ 	.word	0x000000ff
        /*060c*/ 	.word	0x00000130
        /*0610*/ 	.short	0x010a
        /*0612*/ 	.byte	0x16
	.zero		1


	//   ....[82]....
        /*0614*/ 	.word	0x00003c30
        /*0618*/ 	.word	0x000000ff
        /*061c*/ 	.word	0x00000000
        /*0620*/ 	.short	0x010a
        /*0622*/ 	.byte	0x05
	.zero		1


	//   ....[83]....
        /*0624*/ 	.word	0x00003d70
        /*0628*/ 	.word	0x000000ff
        /*062c*/ 	.word	0x00000000
        /*0630*/ 	.short	0x010a
        /*0632*/ 	.byte	0x04
	.zero		1


	//   ....[84]....
        /*0634*/ 	.word	0x00003f60
        /*0638*/ 	.word	0x000000ff
        /*063c*/ 	.word	0x00000000
        /*0640*/ 	.short	0x010a
        /*0642*/ 	.byte	0x04
	.zero		1


	//   ....[85]....
        /*0644*/ 	.word	0x00003ff0
        /*0648*/ 	.word	0x000000ff
        /*064c*/ 	.word	0x00000000
        /*0650*/ 	.short	0x010a
        /*0652*/ 	.byte	0x05
	.zero		1


	//   ....[86]....
        /*0654*/ 	.word	0x00004080
        /*0658*/ 	.word	0x000000ff
        /*065c*/ 	.word	0x00000000
        /*0660*/ 	.short	0x010a
        /*0662*/ 	.byte	0x05
	.zero		1


	//   ....[87]....
        /*0664*/ 	.word	0x00004110
        /*0668*/ 	.word	0x000000ff
        /*066c*/ 	.word	0x00000000
        /*0670*/ 	.short	0x010a
        /*0672*/ 	.byte	0x04
	.zero		1


	//   ....[88]....
        /*0674*/ 	.word	0x000045c0
        /*0678*/ 	.word	0x0000000c
        /*067c*/ 	.word	0x000000f0
        /*0680*/ 	.short	0x010a
        /*0682*/ 	.byte	0xff
	.zero		1


	//   ....[89]....
        /*0684*/ 	.word	0x00004730
        /*0688*/ 	.word	0x00000000
        /*068c*/ 	.word	0x00000000
        /*0690*/ 	.short	0x0101
        /*0692*/ 	.byte	0xff
	.zero		1


	//   ....[90]....
        /*0694*/ 	.word	0x00004bc0
        /*0698*/ 	.word	0x000000ff
        /*069c*/ 	.word	0x000000e8
        /*06a0*/ 	.short	0x010a
        /*06a2*/ 	.byte	0x15
	.zero		1


	//   ....[91]....
        /*06a4*/ 	.word	0x00004d40
        /*06a8*/ 	.word	0x000000ff
        /*06ac*/ 	.word	0x000000d0
        /*06b0*/ 	.short	0x010a
        /*06b2*/ 	.byte	0x15
	.zero		1


	//   ....[92]....
        /*06b4*/ 	.word	0x00004ec0
        /*06b8*/ 	.word	0x000000ff
        /*06bc*/ 	.word	0x000000c0
        /*06c0*/ 	.short	0x010b
        /*06c2*/ 	.byte	0x15
	.zero		1


	//   ....[93]....
        /*06c4*/ 	.word	0x00004ed0
        /*06c8*/ 	.word	0x000000ff
        /*06cc*/ 	.word	0x00000000
        /*06d0*/ 	.short	0x0101
        /*06d2*/ 	.byte	0x06
	.zero		1


	//   ....[94]....
        /*06d4*/ 	.word	0x00004ee0
        /*06d8*/ 	.word	0x000000ff
        /*06dc*/ 	.word	0x000000d8
        /*06e0*/ 	.short	0x010a
        /*06e2*/ 	.byte	0x15
	.zero		1


	//   ....[95]....
        /*06e4*/ 	.word	0x000050d0
        /*06e8*/ 	.word	0x000000ff
        /*06ec*/ 	.word	0x000000c8
        /*06f0*/ 	.short	0x010b
        /*06f2*/ 	.byte	0x15
	.zero		1


	//   ....[96]....
        /*06f4*/ 	.word	0x000050e0
        /*06f8*/ 	.word	0x000000ff
        /*06fc*/ 	.word	0x00000000
        /*0700*/ 	.short	0x0101
        /*0702*/ 	.byte	0x21
	.zero		1


	//   ....[97]....
        /*0704*/ 	.word	0x00005110
        /*0708*/ 	.word	0x000000ff
        /*070c*/ 	.word	0x000000d0
        /*0710*/ 	.short	0x010a
        /*0712*/ 	.byte	0x15
	.zero		1


	//   ....[98]....
        /*0714*/ 	.word	0x00005150
        /*0718*/ 	.word	0x00000000
        /*071c*/ 	.word	0x000000d8
        /*0720*/ 	.short	0x010a
        /*0722*/ 	.byte	0xff
	.zero		1


	//   ....[99]....
        /*0724*/ 	.word	0x00005460
        /*0728*/ 	.word	0x00000003
        /*072c*/ 	.word	0x000000f0
        /*0730*/ 	.short	0x010a
        /*0732*/ 	.byte	0xff
	.zero		1


	//   ....[100]....
        /*0734*/ 	.word	0x000055e0
        /*0738*/ 	.word	0x00000000
        /*073c*/ 	.word	0x00000000
        /*0740*/ 	.short	0x0101
        /*0742*/ 	.byte	0xff
	.zero		1


	//   ....[101]....
        /*0744*/ 	.word	0x00006130
        /*0748*/ 	.word	0x00000003
        /*074c*/ 	.word	0x000000c0
        /*0750*/ 	.short	0x010a
        /*0752*/ 	.byte	0xff
	.zero		1


	//   ....[102]....
        /*0754*/ 	.word	0x00006170
        /*0758*/ 	.word	0x000000ba
        /*075c*/ 	.word	0x00000110
        /*0760*/ 	.short	0x010a
        /*0762*/ 	.byte	0xff
	.zero		1


	//   ....[103]....
        /*0764*/ 	.word	0x000062a0
        /*0768*/ 	.word	0x00000003
        /*076c*/ 	.word	0x000000c0
        /*0770*/ 	.short	0x010a
        /*0772*/ 	.byte	0xff
	.zero		1


	//   ....[104]....
        /*0774*/ 	.word	0x000063e0
        /*0778*/ 	.word	0x00000000
        /*077c*/ 	.word	0x00000000
        /*0780*/ 	.short	0x0101
        /*0782*/ 	.byte	0xff
	.zero		1


	//   ....[105]....
        /*0784*/ 	.word	0x00006460
        /*0788*/ 	.word	0x000000ba
        /*078c*/ 	.word	0x00000110
        /*0790*/ 	.short	0x010a
        /*0792*/ 	.byte	0xff
	.zero		1


	//   ....[106]....
        /*0794*/ 	.word	0x00007810
        /*0798*/ 	.word	0x000000c1
        /*079c*/ 	.word	0x000000c0
        /*07a0*/ 	.short	0x010a
        /*07a2*/ 	.byte	0xff
	.zero		1


	//   ....[107]....
        /*07a4*/ 	.word	0x000078e0
        /*07a8*/ 	.word	0x000000c1
        /*07ac*/ 	.word	0x000000c0
        /*07b0*/ 	.short	0x010a
        /*07b2*/ 	.byte	0xff
	.zero		1


	//   ....[108]....
        /*07b4*/ 	.word	0x00007a20
        /*07b8*/ 	.word	0x00000000
        /*07bc*/ 	.word	0x00000000
        /*07c0*/ 	.short	0x0101
        /*07c2*/ 	.byte	0xff
	.zero		1


	//   ....[109]....
        /*07c4*/ 	.word	0x00007f20
        /*07c8*/ 	.word	0x000000ff
        /*07cc*/ 	.word	0x00000000
        /*07d0*/ 	.short	0x0101
        /*07d2*/ 	.byte	0x04
	.zero		1


	//   ....[110]....
        /*07d4*/ 	.word	0x00008ed0
        /*07d8*/ 	.word	0x00000003
        /*07dc*/ 	.word	0x00000160
        /*07e0*/ 	.short	0x010a
        /*07e2*/ 	.byte	0xff
	.zero		1


	//   ....[111]....
        /*07e4*/ 	.word	0x00008f30
        /*07e8*/ 	.word	0x00000000
        /*07ec*/ 	.word	0x00000060
        /*07f0*/ 	.short	0x010a
        /*07f2*/ 	.byte	0xff
	.zero		1


	//   ....[112]....
        /*07f4*/ 	.word	0x00008f90
        /*07f8*/ 	.word	0x00000000
        /*07fc*/ 	.word	0x00000060
        /*0800*/ 	.short	0x010a
        /*0802*/ 	.byte	0xff
	.zero		1


	//   ....[113]....
        /*0804*/ 	.word	0x00008fe0
        /*0808*/ 	.word	0x00000003
        /*080c*/ 	.word	0x000000f0
        /*0810*/ 	.short	0x010a
        /*0812*/ 	.byte	0xff
	.zero		1


	//   ....[114]....
        /*0814*/ 	.word	0x00009040
        /*0818*/ 	.word	0x00000000
        /*081c*/ 	.word	0x00000000
        /*0820*/ 	.short	0x010a
        /*0822*/ 	.byte	0xff
	.zero		1


	//   ....[115]....
        /*0824*/ 	.word	0x000090a0
        /*0828*/ 	.word	0x00000000
        /*082c*/ 	.word	0x00000000
        /*0830*/ 	.short	0x010a
        /*0832*/ 	.byte	0xff
	.zero		1


	//   ....[116]....
        /*0834*/ 	.word	0x00009100
        /*0838*/ 	.word	0x00000000
        /*083c*/ 	.word	0x00000000
        /*0840*/ 	.short	0x010a
        /*0842*/ 	.byte	0xff
	.zero		1


	//   ....[117]....
        /*0844*/ 	.word	0x00009160
        /*0848*/ 	.word	0x00000000
        /*084c*/ 	.word	0x00000000
        /*0850*/ 	.short	0x010a
        /*0852*/ 	.byte	0xff
	.zero		1


	//   ....[118]....
        /*0854*/ 	.word	0x000091c0
        /*0858*/ 	.word	0x00000000
        /*085c*/ 	.word	0x00000000
        /*0860*/ 	.short	0x010a
        /*0862*/ 	.byte	0xff
	.zero		1


	//   ....[119]....
        /*0864*/ 	.word	0x00009220
        /*0868*/ 	.word	0x00000000
        /*086c*/ 	.word	0x00000000
        /*0870*/ 	.short	0x010a
        /*0872*/ 	.byte	0xff
	.zero		1


	//   ....[120]....
        /*0874*/ 	.word	0x00009280
        /*0878*/ 	.word	0x00000000
        /*087c*/ 	.word	0x00000000
        /*0880*/ 	.short	0x010a
        /*0882*/ 	.byte	0xff
	.zero		1


	//   ....[121]....
        /*0884*/ 	.word	0x000092e0
        /*0888*/ 	.word	0x00000000
        /*088c*/ 	.word	0x00000000
        /*0890*/ 	.short	0x010a
        /*0892*/ 	.byte	0xff
	.zero		1


	//   ....[122]....
        /*0894*/ 	.word	0x00009340
        /*0898*/ 	.word	0x00000000
        /*089c*/ 	.word	0x00000000
        /*08a0*/ 	.short	0x010a
        /*08a2*/ 	.byte	0xff
	.zero		1


	//   ....[123]....
        /*08a4*/ 	.word	0x000093a0
        /*08a8*/ 	.word	0x00000000
        /*08ac*/ 	.word	0x00000000
        /*08b0*/ 	.short	0x010a
        /*08b2*/ 	.byte	0xff
	.zero		1


	//   ....[124]....
        /*08b4*/ 	.word	0x00009400
        /*08b8*/ 	.word	0x00000000
        /*08bc*/ 	.word	0x00000000
        /*08c0*/ 	.short	0x010a
        /*08c2*/ 	.byte	0xff
	.zero		1


	//   ....[125]....
        /*08c4*/ 	.word	0x00009450
        /*08c8*/ 	.word	0x00000002
        /*08cc*/ 	.word	0x00000150
        /*08d0*/ 	.short	0x010a
        /*08d2*/ 	.byte	0xff
	.zero		1


	//   ....[126]....
        /*08d4*/ 	.word	0x000094b0
        /*08d8*/ 	.word	0x00000002
        /*08dc*/ 	.word	0x00000100
        /*08e0*/ 	.short	0x010a
        /*08e2*/ 	.byte	0xff
	.zero		1


	//   ....[127]....
        /*08e4*/ 	.word	0x00009500
        /*08e8*/ 	.word	0x00000002
        /*08ec*/ 	.word	0x000000f0
        /*08f0*/ 	.short	0x010a
        /*08f2*/ 	.byte	0xff
	.zero		1


	//   ....[128]....
        /*08f4*/ 	.word	0x00009560
        /*08f8*/ 	.word	0x00000000
        /*08fc*/ 	.word	0x00000100
        /*0900*/ 	.short	0x010a
        /*0902*/ 	.byte	0xff
	.zero		1


	//   ....[129]....
        /*0904*/ 	.word	0x000095b0
        /*0908*/ 	.word	0x00000000
        /*090c*/ 	.word	0x000000f0
        /*0910*/ 	.short	0x010a
        /*0912*/ 	.byte	0xff
	.zero		1


	//   ....[130]....
        /*0914*/ 	.word	0x00009610
        /*0918*/ 	.word	0x00000003
        /*091c*/ 	.word	0x00000130
        /*0920*/ 	.short	0x010a
        /*0922*/ 	.byte	0xff
	.zero		1


	//   ....[131]....
        /*0924*/ 	.word	0x00009670
        /*0928*/ 	.word	0x00000000
        /*092c*/ 	.word	0x00000000
        /*0930*/ 	.short	0x010a
        /*0932*/ 	.byte	0xff
	.zero		1


	//   ....[132]....
        /*0934*/ 	.word	0x000096d0
        /*0938*/ 	.word	0x00000000
        /*093c*/ 	.word	0x00000000
        /*0940*/ 	.short	0x010a
        /*0942*/ 	.byte	0xff
	.zero		1


	//   ....[133]....
        /*0944*/ 	.word	0x00009730
        /*0948*/ 	.word	0x00000000
        /*094c*/ 	.word	0x00000000
        /*0950*/ 	.short	0x010a
        /*0952*/ 	.byte	0xff
	.zero		1


	//   ....[134]....
        /*0954*/ 	.word	0x00009790
        /*0958*/ 	.word	0x00000000
        /*095c*/ 	.word	0x00000000
        /*0960*/ 	.short	0x010a
        /*0962*/ 	.byte	0xff
	.zero		1


	//   ....[135]....
        /*0964*/ 	.word	0x000097f0
        /*0968*/ 	.word	0x00000000
        /*096c*/ 	.word	0x00000000
        /*0970*/ 	.short	0x010a
        /*0972*/ 	.byte	0xff
	.zero		1


	//   ....[136]....
        /*0974*/ 	.word	0x00009840
        /*0978*/ 	.word	0x0000000c
        /*097c*/ 	.word	0x000000f0
        /*0980*/ 	.short	0x010a
        /*0982*/ 	.byte	0xff
	.zero		1


	//   ....[137]....
        /*0984*/ 	.word	0x000098a0
        /*0988*/ 	.word	0x00000000
        /*098c*/ 	.word	0x000000e8
        /*0990*/ 	.short	0x010a
        /*0992*/ 	.byte	0xff
	.zero		1


	//   ....[138]....
        /*0994*/ 	.word	0x00009900
        /*0998*/ 	.word	0x00000000
        /*099c*/ 	.word	0x000000d0
        /*09a0*/ 	.short	0x010a
        /*09a2*/ 	.byte	0xff
	.zero		1


	//   ....[139]....
        /*09a4*/ 	.word	0x00009960
        /*09a8*/ 	.word	0x00000000
        /*09ac*/ 	.word	0x000000d8
        /*09b0*/ 	.short	0x010a
        /*09b2*/ 	.byte	0xff
	.zero		1


	//   ....[140]....
        /*09b4*/ 	.word	0x000099c0
        /*09b8*/ 	.word	0x00000000
        /*09bc*/ 	.word	0x000000d0
        /*09c0*/ 	.short	0x010a
        /*09c2*/ 	.byte	0xff
	.zero		1


	//   ....[141]....
        /*09c4*/ 	.word	0x00009a10
        /*09c8*/ 	.word	0x00000003
        /*09cc*/ 	.word	0x000000f0
        /*09d0*/ 	.short	0x010a
        /*09d2*/ 	.byte	0xff
	.zero		1


	//   ....[142]....
        /*09d4*/ 	.word	0x00009a60
        /*09d8*/ 	.word	0x00000003
        /*09dc*/ 	.word	0x000000c0
        /*09e0*/ 	.short	0x010a
        /*09e2*/ 	.byte	0xff
	.zero		1


	//   ....[143]....
        /*09e4*/ 	.word	0x00009ab0
        /*09e8*/ 	.word	0x000000ba
        /*09ec*/ 	.word	0x00000110
        /*09f0*/ 	.short	0x010a
        /*09f2*/ 	.byte	0xff
	.zero		1


	//   ....[144]....
        /*09f4*/ 	.word	0x00009b00
        /*09f8*/ 	.word	0x000000c1
        /*09fc*/ 	.word	0x000000c0
        /*0a00*/ 	.short	0x010a
        /*0a02*/ 	.byte	0xff
	.zero		1


	//----- nvinfo : EIATTR_NUM_MBARRIERS
	.align		4
.L_47:
        /*0a04*/ 	.byte	0x03, 0x38
        /*0a06*/ 	.short	0x002e


	//----- nvinfo : EIATTR_EXIT_INSTR_OFFSETS
	.align		4
        /*0a08*/ 	.byte	0x04, 0x1c
        /*0a0a*/ 	.short	(.L_49 - .L_48)


	//   ....[0]....
.L_48:
        /*0a0c*/ 	.word	0x00002ff0


	//   ....[1]....
        /*0a10*/ 	.word	0x000034e0


	//   ....[2]....
        /*0a14*/ 	.word	0x00003540


	//   ....[3]....
        /*0a18*/ 	.word	0x00004370


	//   ....[4]....
        /*0a1c*/ 	.word	0x00005180


	//   ....[5]....
        /*0a20*/ 	.word	0x000051c0


	//   ....[6]....
        /*0a24*/ 	.word	0x00008ec0


	//----- nvinfo : EIATTR_MAX_THREADS
	.align		4
.L_49:
        /*0a28*/ 	.byte	0x04, 0x05
        /*0a2a*/ 	.short	(.L_51 - .L_50)
.L_50:
        /*0a2c*/ 	.word	0x00000100
        /*0a30*/ 	.word	0x00000001
        /*0a34*/ 	.word	0x00000001


	//----- nvinfo : EIATTR_CRS_STACK_SIZE
	.align		4
.L_51:
        /*0a38*/ 	.byte	0x04, 0x1e
        /*0a3a*/ 	.short	(.L_53 - .L_52)
.L_52:
        /*0a3c*/ 	.word	0x00000000


	//----- nvinfo : EIATTR_CBANK_PARAM_SIZE
	.align		4
.L_53:
        /*0a40*/ 	.byte	0x03, 0x19
        /*0a42*/ 	.short	0x0800


	//----- nvinfo : EIATTR_PARAM_CBANK
	.align		4
        /*0a44*/ 	.byte	0x04, 0x0a
        /*0a46*/ 	.short	(.L_55 - .L_54)
	.align		4
.L_54:
        /*0a48*/ 	.word	index@(.nv.constant0._ZN7cutlass13device_kernelINS_4gemm6kernel13GemmUniversalIN4cute5tupleIJiiiiEEENS1_10collective13CollectiveMmaINS1_35MainloopSm100TmaUmmaWarpSpecializedILi12ELi2ELi4ENS5_IJNS4_1CILi1EEENSA_ILi8EEESB_EEEEENS5_IJNSA_ILi128EEESF_NSA_ILi64EEEEEENS_12float_e5m2_tENS5_IJlSB_lEEESI_SJ_NS4_8TiledMMAINS4_8MMA_AtomIJNS4_10MMA_TraitsINS4_19SM100_MMA_F8F6F4_SSEJSI_SI_fSF_SF_NS4_17integral_constantINS4_4UMMA5MajorELSQ_0EEESR_NSO_INSP_7ScaleInELSS_0EEEST_EEEEEENS4_6LayoutINS5_IJSB_SB_SB_EEENS5_IJNSA_ILi0EEESY_SY_EEEEENS5_IJNS4_10UnderscoreES11_S11_EEEEENS4_23SM90_TMA_LOAD_MULTICASTENS4_14ComposedLayoutINS4_7SwizzleILi2ELi4ELi3EEENS4_18smem_ptr_flag_bitsILi8EEENSW_INS5_IJSC_SG_EEENS5_IJSG_SB_EEEEEEEvNS4_8identityENS4_13SM90_TMA_LOADES1D_vS1E_EENS_8epilogue10collective18CollectiveEpilogueINS1H_23Sm100TmaWarpSpecializedILi2ELi2ELi64ELb0ELb0EEEJSH_NS5_IJNSW_ISF_SB_EENSW_ISG_SB_EEEEESI_SJ_SI_SJ_NS1H_6fusion15FusionCallbacksIS1L_NS1P_17LinearCombinationISI_fSI_fLNS_15FloatRoundStyleE2EEESH_S1O_JEEENS4_5SM1004TMEM4LOAD26SM100_TMEM_LOAD_32dp32b64xES1F_S1D_NS4_39AutoVectorizingCopyWithAssumedAlignmentILi128EEENS4_14SM90_TMA_STOREES1D_S20_S20_EEEvvEEEEvNT_6ParamsE)
        /*0a4c*/ 	.short	0x0380
        /*0a4e*/ 	.short	0x0800


	//----- nvinfo : EIATTR_SW_WAR
	.align		4
.L_55:
        /*0a50*/ 	.byte	0x04, 0x36
        /*0a52*/ 	.short	(.L_57 - .L_56)
.L_56:
        /*0a54*/ 	.word	0x00000008
.L_57:


//--------------------- .nv.callgraph             --------------------------
	.section	.nv.callgraph,"",@"SHT_CUDA_CALLGRAPH"
	.align	4
	.sectionentsize	8
	.align		4
        /*0000*/ 	.word	0x00000000
	.align		4
        /*0004*/ 	.word	0xffffffff
	.align		4
        /*0008*/ 	.word	index@(_ZN7cutlass13device_kernelINS_4gemm6kernel13GemmUniversalIN4cute5tupleIJiiiiEEENS1_10collective13CollectiveMmaINS1_35MainloopSm100TmaUmmaWarpSpecializedILi12ELi2ELi4ENS5_IJNS4_1CILi1EEENSA_ILi8EEESB_EEEEENS5_IJNSA_ILi128EEESF_NSA_ILi64EEEEEENS_12float_e5m2_tENS5_IJlSB_lEEESI_SJ_NS4_8TiledMMAINS4_8MMA_AtomIJNS4_10MMA_TraitsINS4_19SM100_MMA_F8F6F4_SSEJSI_SI_fSF_SF_NS4_17integral_constantINS4_4UMMA5MajorELSQ_0EEESR_NSO_INSP_7ScaleInELSS_0EEEST_EEEEEENS4_6LayoutINS5_IJSB_SB_SB_EEENS5_IJNSA_ILi0EEESY_SY_EEEEENS5_IJNS4_10UnderscoreES11_S11_EEEEENS4_23SM90_TMA_LOAD_MULTICASTENS4_14ComposedLayoutINS4_7SwizzleILi2ELi4ELi3EEENS4_18smem_ptr_flag_bitsILi8EEENSW_INS5_IJSC_SG_EEENS5_IJSG_SB_EEEEEEEvNS4_8identityENS4_13SM90_TMA_LOADES1D_vS1E_EENS_8epilogue10collective18CollectiveEpilogueINS1H_23Sm100TmaWarpSpecializedILi2ELi2ELi64ELb0ELb0EEEJSH_NS5_IJNSW_ISF_SB_EENSW_ISG_SB_EEEEESI_SJ_SI_SJ_NS1H_6fusion15FusionCallbacksIS1L_NS1P_17LinearCombinationISI_fSI_fLNS_15FloatRoundStyleE2EEESH_S1O_JEEENS4_5SM1004TMEM4LOAD26SM100_TMEM_LOAD_32dp32b64xES1F_S1D_NS4_39AutoVectorizingCopyWithAssumedAlignmentILi128EEENS4_14SM90_TMA_STOREES1D_S20_S20_EEEvvEEEEvNT_6ParamsE)
	.align		4
        /*000c*/ 	.word	index@(__assertfail)
	.align		4
        /*0010*/ 	.word	0x00000000
	.align		4
        /*0014*/ 	.word	0xfffffffe
	.align		4
        /*0018*/ 	.word	0x00000000
	.align		4
        /*001c*/ 	.word	0xfffffffd
	.align		4
        /*0020*/ 	.word	0x00000000
	.align		4
        /*0024*/ 	.word	0xfffffffc


//--------------------- .nv.constant4             --------------------------
	.section	.nv.constant4,"a",@progbits
	.align	8
	.align		8
.nv.constant4:
        /*0000*/ 	.dword	__assertfail
	.align		8
        /*0008*/ 	.dword	__unnamed_1
	.align		8
        /*0010*/ 	.dword	__unnamed_2
	.align		8
        /*0018*/ 	.dword	_ZN40_INTERNAL_e3c3f180_4_k_cu_8d9f07f8_369704cuda3std3__45__cpo5beginE
	.align		8
        /*0020*/ 	.dword	_ZN40_INTERNAL_e3c3f180_4_k_cu_8d9f07f8_369704cuda3std3__45__cpo3endE
	.align		8
        /*0028*/ 	.dword	_ZN40_INTERNAL_e3c3f180_4_k_cu_8d9f07f8_369704cuda3std3__45__cpo6cbeginE
	.align		8
        /*0030*/ 	.dword	_ZN40_INTERNAL_e3c3f180_4_k_cu_8d9f07f8_369704cuda3std3__45__cpo4cendE
	.align		8
        /*0038*/ 	.dword	_ZN40_INTERNAL_e3c3f180_4_k_cu_8d9f07f8_369704cuda3std3__442_GLOBAL__N__e3c3f180_4_k_cu_8d9f07f8_369706ignoreE
	.align		8
        /*0040*/ 	.dword	_ZN40_INTERNAL_e3c3f180_4_k_cu_8d9f07f8_369704cuda3std3__419piecewise_constructE
	.align		8
        /*0048*/ 	.dword	_ZN40_INTERNAL_e3c3f180_4_k_cu_8d9f07f8_369704cuda3std3__48in_placeE
	.align		8
        /*0050*/ 	.dword	_ZN40_INTERNAL_e3c3f180_4_k_cu_8d9f07f8_369704cuda3std6ranges3__45__cpo4swapE
	.align		8
        /*0058*/ 	.dword	_ZN40_INTERNAL_e3c3f180_4_k_cu_8d9f07f8_369704cuda3std6ranges3__45__cpo9iter_moveE
	.align		8
        /*0060*/ 	.dword	_ZN40_INTERNAL_e3c3f180_4_k_cu_8d9f07f8_369704cute7productE
	.align		8
        /*0068*/ 	.dword	_ZN40_INTERNAL_e3c3f180_4_k_cu_8d9f07f8_369704cute1_E
	.align		8
        /*0070*/ 	.dword	$str$25
	.align		8
        /*0078*/ 	.dword	$str$26
	.align		8
        /*0080*/ 	.dword	$str$27
	.align		8
        /*0088*/ 	.dword	$str$28


//--------------------- .text._ZN7cutlass13device_kernelINS_4gemm6kernel13GemmUniversalIN4cute5tupleIJiiiiEEENS1_10collective13CollectiveMmaINS1_35MainloopSm100TmaUmmaWarpSpecializedILi12ELi2ELi4ENS5_IJNS4_1CILi1EEENSA_ILi8EEESB_EEEEENS5_IJNSA_ILi128EEESF_NSA_ILi64EEEEEENS_12float_e5m2_tENS5_IJlSB_lEEESI_SJ_NS4_8TiledMMAINS4_8MMA_AtomIJNS4_10MMA_TraitsINS4_19SM100_MMA_F8F6F4_SSEJSI_SI_fSF_SF_NS4_17integral_constantINS4_4UMMA5MajorELSQ_0EEESR_NSO_INSP_7ScaleInELSS_0EEEST_EEEEEENS4_6LayoutINS5_IJSB_SB_SB_EEENS5_IJNSA_ILi0EEESY_SY_EEEEENS5_IJNS4_10UnderscoreES11_S11_EEEEENS4_23SM90_TMA_LOAD_MULTICASTENS4_14ComposedLayoutINS4_7SwizzleILi2ELi4ELi3EEENS4_18smem_ptr_flag_bitsILi8EEENSW_INS5_IJSC_SG_EEENS5_IJSG_SB_EEEEEEEvNS4_8identityENS4_13SM90_TMA_LOADES1D_vS1E_EENS_8epilogue10collective18CollectiveEpilogueINS1H_23Sm100TmaWarpSpecializedILi2ELi2ELi64ELb0ELb0EEEJSH_NS5_IJNSW_ISF_SB_EENSW_ISG_SB_EEEEESI_SJ_SI_SJ_NS1H_6fusion15FusionCallbacksIS1L_NS1P_17LinearCombinationISI_fSI_fLNS_15FloatRoundStyleE2EEESH_S1O_JEEENS4_5SM1004TMEM4LOAD26SM100_TMEM_LOAD_32dp32b64xES1F_S1D_NS4_39AutoVectorizingCopyWithAssumedAlignmentILi128EEENS4_14SM90_TMA_STOREES1D_S20_S20_EEEvvEEEEvNT_6ParamsE --------------------------
	.section	.text._ZN7cutlass13device_kernelINS_4gemm6kernel13GemmUniversalIN4cute5tupleIJiiiiEEENS1_10collective13CollectiveMmaINS1_35MainloopSm100TmaUmmaWarpSpecializedILi12ELi2ELi4ENS5_IJNS4_1CILi1EEENSA_ILi8EEESB_EEEEENS5_IJNSA_ILi128EEESF_NSA_ILi64EEEEEENS_12float_e5m2_tENS5_IJlSB_lEEESI_SJ_NS4_8TiledMMAINS4_8MMA_AtomIJNS4_10MMA_TraitsINS4_19SM100_MMA_F8F6F4_SSEJSI_SI_fSF_SF_NS4_17integral_constantINS4_4UMMA5MajorELSQ_0EEESR_NSO_INSP_7ScaleInELSS_0EEEST_EEEEEENS4_6LayoutINS5_IJSB_SB_SB_EEENS5_IJNSA_ILi0EEESY_SY_EEEEENS5_IJNS4_10UnderscoreES11_S11_EEEEENS4_23SM90_TMA_LOAD_MULTICASTENS4_14ComposedLayoutINS4_7SwizzleILi2ELi4ELi3EEENS4_18smem_ptr_flag_bitsILi8EEENSW_INS5_IJSC_SG_EEENS5_IJSG_SB_EEEEEEEvNS4_8identityENS4_13SM90_TMA_LOADES1D_vS1E_EENS_8epilogue10collective18CollectiveEpilogueINS1H_23Sm100TmaWarpSpecializedILi2ELi2ELi64ELb0ELb0EEEJSH_NS5_IJNSW_ISF_SB_EENSW_ISG_SB_EEEEESI_SJ_SI_SJ_NS1H_6fusion15FusionCallbacksIS1L_NS1P_17LinearCombinationISI_fSI_fLNS_15FloatRoundStyleE2EEESH_S1O_JEEENS4_5SM1004TMEM4LOAD26SM100_TMEM_LOAD_32dp32b64xES1F_S1D_NS4_39AutoVectorizingCopyWithAssumedAlignmentILi128EEENS4_14SM90_TMA_STOREES1D_S20_S20_EEEvvEEEEvNT_6ParamsE,"ax",@progbits
	.align	128
.text._ZN7cutlass13device_kernelINS_4gemm6kernel13GemmUniversalIN4cute5tupleIJiiiiEEENS1_10collective13CollectiveMmaINS1_35MainloopSm100TmaUmmaWarpSpecializedILi12ELi2ELi4ENS5_IJNS4_1CILi1EEENSA_ILi8EEESB_EEEEENS5_IJNSA_ILi128EEESF_NSA_ILi64EEEEEENS_12float_e5m2_tENS5_IJlSB_lEEESI_SJ_NS4_8TiledMMAINS4_8MMA_AtomIJNS4_10MMA_TraitsINS4_19SM100_MMA_F8F6F4_SSEJSI_SI_fSF_SF_NS4_17integral_constantINS4_4UMMA5MajorELSQ_0EEESR_NSO_INSP_7ScaleInELSS_0EEEST_EEEEEENS4_6LayoutINS5_IJSB_SB_SB_EEENS5_IJNSA_ILi0EEESY_SY_EEEEENS5_IJNS4_10UnderscoreES11_S11_EEEEENS4_23SM90_TMA_LOAD_MULTICASTENS4_14ComposedLayoutINS4_7SwizzleILi2ELi4ELi3EEENS4_18smem_ptr_flag_bitsILi8EEENSW_INS5_IJSC_SG_EEENS5_IJSG_SB_EEEEEEEvNS4_8identityENS4_13SM90_TMA_LOADES1D_vS1E_EENS_8epilogue10collective18CollectiveEpilogueINS1H_23Sm100TmaWarpSpecializedILi2ELi2ELi64ELb0ELb0EEEJSH_NS5_IJNSW_ISF_SB_EENSW_ISG_SB_EEEEESI_SJ_SI_SJ_NS1H_6fusion15FusionCallbacksIS1L_NS1P_17LinearCombinationISI_fSI_fLNS_15FloatRoundStyleE2EEESH_S1O_JEEENS4_5SM1004TMEM4LOAD26SM100_TMEM_LOAD_32dp32b64xES1F_S1D_NS4_39AutoVectorizingCopyWithAssumedAlignmentILi128EEENS4_14SM90_TMA_STOREES1D_S20_S20_EEEvvEEEEvNT_6ParamsE:
        .type           _ZN7cutlass13device_kernelINS_4gemm6kernel13GemmUniversalIN4cute5tupleIJiiiiEEENS1_10collective13CollectiveMmaINS1_35MainloopSm100TmaUmmaWarpSpecializedILi12ELi2ELi4ENS5_IJNS4_1CILi1EEENSA_ILi8EEESB_EEEEENS5_IJNSA_ILi128EEESF_NSA_ILi64EEEEEENS_12float_e5m2_tENS5_IJlSB_lEEESI_SJ_NS4_8TiledMMAINS4_8MMA_AtomIJNS4_10MMA_TraitsINS4_19SM100_MMA_F8F6F4_SSEJSI_SI_fSF_SF_NS4_17integral_constantINS4_4UMMA5MajorELSQ_0EEESR_NSO_INSP_7ScaleInELSS_0EEEST_EEEEEENS4_6LayoutINS5_IJSB_SB_SB_EEENS5_IJNSA_ILi0EEESY_SY_EEEEENS5_IJNS4_10UnderscoreES11_S11_EEEEENS4_23SM90_TMA_LOAD_MULTICASTENS4_14ComposedLayoutINS4_7SwizzleILi2ELi4ELi3EEENS4_18smem_ptr_flag_bitsILi8EEENSW_INS5_IJSC_SG_EEENS5_IJSG_SB_EEEEEEEvNS4_8identityENS4_13SM90_TMA_LOADES1D_vS1E_EENS_8epilogue10collective18CollectiveEpilogueINS1H_23Sm100TmaWarpSpecializedILi2ELi2ELi64ELb0ELb0EEEJSH_NS5_IJNSW_ISF_SB_EENSW_ISG_SB_EEEEESI_SJ_SI_SJ_NS1H_6fusion15FusionCallbacksIS1L_NS1P_17LinearCombinationISI_fSI_fLNS_15FloatRoundStyleE2EEESH_S1O_JEEENS4_5SM1004TMEM4LOAD26SM100_TMEM_LOAD_32dp32b64xES1F_S1D_NS4_39AutoVectorizingCopyWithAssumedAlignmentILi128EEENS4_14SM90_TMA_STOREES1D_S20_S20_EEEvvEEEEvNT_6ParamsE,@function
        .size           _ZN7cutlass13device_kernelINS_4gemm6kernel13GemmUniversalIN4cute5tupleIJiiiiEEENS1_10collective13CollectiveMmaINS1_35MainloopSm100TmaUmmaWarpSpecializedILi12ELi2ELi4ENS5_IJNS4_1CILi1EEENSA_ILi8EEESB_EEEEENS5_IJNSA_ILi128EEESF_NSA_ILi64EEEEEENS_12float_e5m2_tENS5_IJlSB_lEEESI_SJ_NS4_8TiledMMAINS4_8MMA_AtomIJNS4_10MMA_TraitsINS4_19SM100_MMA_F8F6F4_SSEJSI_SI_fSF_SF_NS4_17integral_constantINS4_4UMMA5MajorELSQ_0EEESR_NSO_INSP_7ScaleInELSS_0EEEST_EEEEEENS4_6LayoutINS5_IJSB_SB_SB_EEENS5_IJNSA_ILi0EEESY_SY_EEEEENS5_IJNS4_10UnderscoreES11_S11_EEEEENS4_23SM90_TMA_LOAD_MULTICASTENS4_14ComposedLayoutINS4_7SwizzleILi2ELi4ELi3EEENS4_18smem_ptr_flag_bitsILi8EEENSW_INS5_IJSC_SG_EEENS5_IJSG_SB_EEEEEEEvNS4_8identityENS4_13SM90_TMA_LOADES1D_vS1E_EENS_8epilogue10collective18CollectiveEpilogueINS1H_23Sm100TmaWarpSpecializedILi2ELi2ELi64ELb0ELb0EEEJSH_NS5_IJNSW_ISF_SB_EENSW_ISG_SB_EEEEESI_SJ_SI_SJ_NS1H_6fusion15FusionCallbacksIS1L_NS1P_17LinearCombinationISI_fSI_fLNS_15FloatRoundStyleE2EEESH_S1O_JEEENS4_5SM1004TMEM4LOAD26SM100_TMEM_LOAD_32dp32b64xES1F_S1D_NS4_39AutoVectorizingCopyWithAssumedAlignmentILi128EEENS4_14SM90_TMA_STOREES1D_S20_S20_EEEvvEEEEvNT_6ParamsE,(.L_x_175 - _ZN7cutlass13device_kernelINS_4gemm6kernel13GemmUniversalIN4cute5tupleIJiiiiEEENS1_10collective13CollectiveMmaINS1_35MainloopSm100TmaUmmaWarpSpecializedILi12ELi2ELi4ENS5_IJNS4_1CILi1EEENSA_ILi8EEESB_EEEEENS5_IJNSA_ILi128EEESF_NSA_ILi64EEEEEENS_12float_e5m2_tENS5_IJlSB_lEEESI_SJ_NS4_8TiledMMAINS4_8MMA_AtomIJNS4_10MMA_TraitsINS4_19SM100_MMA_F8F6F4_SSEJSI_SI_fSF_SF_NS4_17integral_constantINS4_4UMMA5MajorELSQ_0EEESR_NSO_INSP_7ScaleInELSS_0EEEST_EEEEEENS4_6LayoutINS5_IJSB_SB_SB_EEENS5_IJNSA_ILi0EEESY_SY_EEEEENS5_IJNS4_10UnderscoreES11_S11_EEEEENS4_23SM90_TMA_LOAD_MULTICASTENS4_14ComposedLayoutINS4_7SwizzleILi2ELi4ELi3EEENS4_18smem_ptr_flag_bitsILi8EEENSW_INS5_IJSC_SG_EEENS5_IJSG_SB_EEEEEEEvNS4_8identityENS4_13SM90_TMA_LOADES1D_vS1E_EENS_8epilogue10collective18CollectiveEpilogueINS1H_23Sm100TmaWarpSpecializedILi2ELi2ELi64ELb0ELb0EEEJSH_NS5_IJNSW_ISF_SB_EENSW_ISG_SB_EEEEESI_SJ_SI_SJ_NS1H_6fusion15FusionCallbacksIS1L_NS1P_17LinearCombinationISI_fSI_fLNS_15FloatRoundStyleE2EEESH_S1O_JEEENS4_5SM1004TMEM4LOAD26SM100_TMEM_LOAD_32dp32b64xES1F_S1D_NS4_39AutoVectorizingCopyWithAssumedAlignmentILi128EEENS4_14SM90_TMA_STOREES1D_S20_S20_EEEvvEEEEvNT_6ParamsE)
        .other          _ZN7cutlass13device_kernelINS_4gemm6kernel13GemmUniversalIN4cute5tupleIJiiiiEEENS1_10collective13CollectiveMmaINS1_35MainloopSm100TmaUmmaWarpSpecializedILi12ELi2ELi4ENS5_IJNS4_1CILi1EEENSA_ILi8EEESB_EEEEENS5_IJNSA_ILi128EEESF_NSA_ILi64EEEEEENS_12float_e5m2_tENS5_IJlSB_lEEESI_SJ_NS4_8TiledMMAINS4_8MMA_AtomIJNS4_10MMA_TraitsINS4_19SM100_MMA_F8F6F4_SSEJSI_SI_fSF_SF_NS4_17integral_constantINS4_4UMMA5MajorELSQ_0EEESR_NSO_INSP_7ScaleInELSS_0EEEST_EEEEEENS4_6LayoutINS5_IJSB_SB_SB_EEENS5_IJNSA_ILi0EEESY_SY_EEEEENS5_IJNS4_10UnderscoreES11_S11_EEEEENS4_23SM90_TMA_LOAD_MULTICASTENS4_14ComposedLayoutINS4_7SwizzleILi2ELi4ELi3EEENS4_18smem_ptr_flag_bitsILi8EEENSW_INS5_IJSC_SG_EEENS5_IJSG_SB_EEEEEEEvNS4_8identityENS4_13SM90_TMA_LOADES1D_vS1E_EENS_8epilogue10collective18CollectiveEpilogueINS1H_23Sm100TmaWarpSpecializedILi2ELi2ELi64ELb0ELb0EEEJSH_NS5_IJNSW_ISF_SB_EENSW_ISG_SB_EEEEESI_SJ_SI_SJ_NS1H_6fusion15FusionCallbacksIS1L_NS1P_17LinearCombinationISI_fSI_fLNS_15FloatRoundStyleE2EEESH_S1O_JEEENS4_5SM1004TMEM4LOAD26SM100_TMEM_LOAD_32dp32b64xES1F_S1D_NS4_39AutoVectorizingCopyWithAssumedAlignmentILi128EEENS4_14SM90_TMA_STOREES1D_S20_S20_EEEvvEEEEvNT_6ParamsE,@"STO_CUDA_ENTRY STV_DEFAULT"
_ZN7cutlass13device_kernelINS_4gemm6kernel13GemmUniversalIN4cute5tupleIJiiiiEEENS1_10collective13CollectiveMmaINS1_35MainloopSm100TmaUmmaWarpSpecializedILi12ELi2ELi4ENS5_IJNS4_1CILi1EEENSA_ILi8EEESB_EEEEENS5_IJNSA_ILi128EEESF_NSA_ILi64EEEEEENS_12float_e5m2_tENS5_IJlSB_lEEESI_SJ_NS4_8TiledMMAINS4_8MMA_AtomIJNS4_10MMA_TraitsINS4_19SM100_MMA_F8F6F4_SSEJSI_SI_fSF_SF_NS4_17integral_constantINS4_4UMMA5MajorELSQ_0EEESR_NSO_INSP_7ScaleInELSS_0EEEST_EEEEEENS4_6LayoutINS5_IJSB_SB_SB_EEENS5_IJNSA_ILi0EEESY_SY_EEEEENS5_IJNS4_10UnderscoreES11_S11_EEEEENS4_23SM90_TMA_LOAD_MULTICASTENS4_14ComposedLayoutINS4_7SwizzleILi2ELi4ELi3EEENS4_18smem_ptr_flag_bitsILi8EEENSW_INS5_IJSC_SG_EEENS5_IJSG_SB_EEEEEEEvNS4_8identityENS4_13SM90_TMA_LOADES1D_vS1E_EENS_8epilogue10collective18CollectiveEpilogueINS1H_23Sm100TmaWarpSpecializedILi2ELi2ELi64ELb0ELb0EEEJSH_NS5_IJNSW_ISF_SB_EENSW_ISG_SB_EEEEESI_SJ_SI_SJ_NS1H_6fusion15FusionCallbacksIS1L_NS1P_17LinearCombinationISI_fSI_fLNS_15FloatRoundStyleE2EEESH_S1O_JEEENS4_5SM1004TMEM4LOAD26SM100_TMEM_LOAD_32dp32b64xES1F_S1D_NS4_39AutoVectorizingCopyWithAssumedAlignmentILi128EEENS4_14SM90_TMA_STOREES1D_S20_S20_EEEvvEEEEvNT_6ParamsE:
[----:B------:R-:W1:Y:S01]  /*0000*/  LDC R1, c[0x0][0x37c] ;  /* 0x0000df00ff017b82 */ /* 0x000e620000000800 */
[----:B------:R-:W2:Y:S01]  /*0010*/  S2R R170, SR_TID.X ;  /* 0x0000000000aa7919 */ /* 0x000ea20000002100 */
[----:B------:R-:W3:Y:S01]  /*0020*/  LDCU.64 UR8, c[0x0][0x890] ;  /* 0x00011200ff0877ac */ /* 0x000ee20008000a00 */
[----:B------:R-:W-:Y:S02]  /*0030*/  PRMT R158, RZ, 0x7610, R158 ;  /* 0x00007610ff9e7816 */ /* 0x000fe4000000009e */
[----:B------:R-:W-:Y:S01]  /*0040*/  ELECT P3, URZ, PT ;  /* 0x0000000000ff782f */ /* 0x000fe20003860000 */
[----:B---3--:R-:W-:-:S04]  /*0050*/  UISETP.NE.U32.AND UP0, UPT, UR8, URZ, UPT ;  /* 0x000000ff0800728c */ /* 0x008fc8000bf05070 */
[----:B------:R-:W-:Y:S01]  /*0060*/  UISETP.NE.AND.EX UP0, UPT, UR9, URZ, UPT, UP0 ;  /* 0x000000ff0900728c */ /* 0x000fe2000bf05300 */
[----:B--2---:R-:W-:-:S05]  /*0070*/  SHF.R.U32.HI R159, RZ, 0x5, R170 ;  /* 0x00000005ff9f7819 */ /* 0x004fca00000116aa */
[----:B------:R-:W2:Y:S02]  /*0080*/  SHFL.IDX PT, R0, R159, RZ, 0x1f ;  /* 0x00001fff9f007589 */ /* 0x000ea400000e0000 */
[----:B--2---:R-:W-:Y:S01]  /*0090*/  R2UR UR17, R0 ;  /* 0x00000000001172ca */ /* 0x004fe200000e0000 */
[----:B-1----:R-:W-:-:S14]  /*00a0*/  BRA.U UP0, `(.L_x_0) ;  /* 0x0000000100307547 */ /* 0x002fdc000b800000 */
[----:B------:R-:W1:Y:S02]  /*00b0*/  LDCU.64 UR4, c[0x0][0x888] ;  /* 0x00011100ff0477ac */ /* 0x000e640008000a00 */
[----:B-1----:R-:W-:-:S04]  /*00c0*/  UISETP.NE.U32.AND UP0, UPT, UR4, URZ, UPT ;  /* 0x000000ff0400728c */ /* 0x002fc8000bf05070 */
[----:B------:R-:W-:-:S09]  /*00d0*/  UISETP.NE.AND.EX UP0, UPT, UR5, URZ, UPT, UP0 ;  /* 0x000000ff0500728c */ /* 0x000fd2000bf05300 */
[----:B------:R-:W-:Y:S05]  /*00e0*/  BRA.U !UP0, `(.L_x_1) ;  /* 0x0000000108147547 */ /* 0x000fea000b800000 */
[----:B------:R-:W1:Y:S01]  /*00f0*/  LDC.64 R2, c[0x0][0x888] ;  /* 0x00022200ff027b82 */ /* 0x000e620000000a00 */
[----:B------:R-:W1:Y:S02]  /*0100*/  LDCU.64 UR4, c[0x0][0x358] ;  /* 0x00006b00ff0477ac */ /* 0x000e640008000a00 */
[----:B-1----:R1:W5:Y:S01]  /*0110*/  LDG.E R73, desc[UR4][R2.64] ;  /* 0x0000000402497981 */ /* 0x002362000c1e1900 */
[----:B------:R-:W-:Y:S01]  /*0120*/  HFMA2 R158, -RZ, RZ, 0, 5.9604644775390625e-08 ;  /* 0x00000001ff9e7431 */ /* 0x000fe200000001ff */
[----:B------:R-:W-:Y:S05]  /*0130*/  BRA `(.L_x_0) ;  /* 0x00000000000c7947 */ /* 0x000fea0003800000 */
.L_x_1:
[----:B------:R-:W1:Y:S01]  /*0140*/  LDCU UR4, c[0x0][0x880] ;  /* 0x00011000ff0477ac */ /* 0x000e620008000800 */
[----:B------:R-:W-:Y:S01]  /*0150*/  HFMA2 R158, -RZ, RZ, 0, 5.9604644775390625e-08 ;  /* 0x00000001ff9e7431 */ /* 0x000fe200000001ff */
[----:B-1----:R-:W-:-:S07]  /*0160*/  MOV R73, UR4 ;  /* 0x0000000400497c02 */ /* 0x002fce0008000f00 */
.L_x_0:
[----:B------:R-:W2:Y:S02]  /*0170*/  LDCU.64 UR4, c[0x0][0x8b0] ;  /* 0x00011600ff0477ac */ /* 0x000ea40008000a00 */
[----:B--2---:R-:W-:-:S04]  /*0180*/  UISETP.NE.U32.AND UP0, UPT, UR4, URZ, UPT ;  /* 0x000000ff0400728c */ /* 0x004fc8000bf05070 */
[----:B------:R-:W-:-:S09]  /*0190*/  UISETP.NE.AND.EX UP0, UPT, UR5, URZ, UPT, UP0 ;  /* 0x000000ff0500728c */ /* 0x000fd2000bf05300 */
[----:B------:R-:W-:Y:S05]  /*01a0*/  BRA.U UP0, `(.L_x_2) ;  /* 0x0000000100287547 */ /* 0x000fea000b800000 */
[----:B------:R-:W2:Y:S02]  /*01b0*/  LDCU.64 UR4, c[0x0][0x8a8] ;  /* 0x00011500ff0477ac */ /* 0x000ea40008000a00 */
[----:B--2---:R-:W-:-:S04]  /*01c0*/  UISETP.NE.U32.AND UP0, UPT, UR4, URZ, UPT ;  /* 0x000000ff0400728c */ /* 0x004fc8000bf05070 */
[----:B------:R-:W-:-:S09]  /*01d0*/  UISETP.NE.AND.EX UP0, UPT, UR5, URZ, UPT, UP0 ;  /* 0x000000ff0500728c */ /* 0x000fd2000bf05300 */
[----:B------:R-:W-:Y:S05]  /*01e0*/  BRA.U !UP0, `(.L_x_3) ;  /* 0x0000000108107547 */ /* 0x000fea000b800000 */
[----:B------:R-:W2:Y:S01]  /*01f0*/  LDC.64 R70, c[0x0][0x8a8] ;  /* 0x00022a00ff467b82 */ /* 0x000ea20000000a00 */
[----:B------:R-:W2:Y:S02]  /*0200*/  LDCU.64 UR4, c[0x0][0x358] ;  /* 0x00006b00ff0477ac */ /* 0x000ea40008000a00 */
[----:B--2---:R2:W5:Y:S01]  /*0210*/  LDG.E R70, desc[UR4][R70.64] ;  /* 0x0000000446467981 */ /* 0x004562000c1e1900 */
[----:B------:R-:W-:Y:S05]  /*0220*/  BRA `(.L_x_2) ;  /* 0x0000000000087947 */ /* 0x000fea0003800000 */
.L_x_3:
[----:B------:R-:W2:Y:S02]  /*0230*/  LDCU UR4, c[0x0][0x8a0] ;  /* 0x00011400ff0477ac */ /* 0x000ea40008000800 */
[----:B--2---:R-:W-:Y:S02]  /*0240*/  MOV R70, UR4 ;  /* 0x0000000400467c02 */ /* 0x004fe40008000f00 */
.L_x_2:
[----:B------:R-:W-:Y:S01]  /*0250*/  IMAD.U32 R0, RZ, RZ, UR17 ;  /* 0x00000011ff007e24 */ /* 0x000fe2000f8e00ff */
[----:B------:R-:W-:Y:S04]  /*0260*/  BSSY.RECONVERGENT B0, `(.L_x_4) ;  /* 0x000000c000007945 */ /* 0x000fe80003800200 */
[C---:B------:R-:W-:Y:S02]  /*0270*/  ISETP.NE.OR P1, PT, R0.reuse, 0x1, !P3 ;  /* 0x000000010000780c */ /* 0x040fe40005f25670 */
[----:B------:R-:W-:-:S11]  /*0280*/  ISETP.NE.OR P0, PT, R0, 0x3, !P3 ;  /* 0x000000030000780c */ /* 0x000fd60005f05670 */
[----:B------:R-:W-:Y:S05]  /*0290*/  @P1 BRA `(.L_x_5) ;  /* 0x0000000000201947 */ /* 0x000fea0003800000 */
[----:B------:R-:W3:Y:S02]  /*02a0*/  LDCU.64 UR4, c[0x0][0x348] ;  /* 0x00006900ff0477ac */ /* 0x000ee40008000a00 */
[----:B---3--:R-:W-:Y:S02]  /*02b0*/  UIADD3 UR6, UP1, UPT, UR4, 0x80, URZ ;  /* 0x0000008004067890 */ /* 0x008fe4000ff3e0ff */
[----:B------:R-:W-:Y:S02]  /*02c0*/  UIADD3 UR4, UP0, UPT, UR4, 0x180, URZ ;  /* 0x0000018004047890 */ /* 0x000fe4000ff1e0ff */
[----:B------:R-:W-:Y:S02]  /*02d0*/  UIADD3.X UR7, UPT, UPT, URZ, UR5, URZ, UP1, !UPT ;  /* 0x00000005ff077290 */ /* 0x000fe40008ffe4ff */
[----:B------:R-:W-:-:S07]  /*02e0*/  UIADD3.X UR5, UPT, UPT, URZ, UR5, URZ, UP0, !UPT ;  /* 0x00000005ff057290 */ /* 0x000fce00087fe4ff */
[----:B------:R3:W-:Y:S02]  /*02f0*/  UTMACCTL.PF [UR6] ;  /* 0x00000000060079b9 */ /* 0x0007e40008040000 */
[----:B------:R3:W-:Y:S02]  /*0300*/  UTMACCTL.PF [UR4] ;  /* 0x00000000040079b9 */ /* 0x0007e40008040000 */
[----:B---3--:R-:W-:Y:S01]  /*0310*/  NOP ;  /* 0x0000000000007918 */ /* 0x008fe20000000000 */
.L_x_5:
[----:B------:R-:W-:Y:S05]  /*0320*/  BSYNC.RECONVERGENT B0 ;  /* 0x0000000000007941 */ /* 0x000fea0003800200 */
.L_x_4:
[----:B------:R-:W-:Y:S04]  /*0330*/  BSSY.RECONVERGENT B0, `(.L_x_6) ;  /* 0x000000a000007945 */ /* 0x000fe80003800200 */
        /* <DEDUP_REMOVED lines=9> */
.L_x_7:
[----:B------:R-:W-:Y:S05]  /*03d0*/  BSYNC.RECONVERGENT B0 ;  /* 0x0000000000007941 */ /* 0x000fea0003800200 */
.L_x_6:
[----:B------:R-:W3:Y:S01]  /*03e0*/  LDCU.64 UR4, c[0x0][0x888] ;  /* 0x00011100ff0477ac */ /* 0x000ee20008000a00 */
[----:B------:R-:W-:Y:S02]  /*03f0*/  UISETP.EQ.U32.AND UP1, UPT, UR8, URZ, UPT ;  /* 0x000000ff0800728c */ /* 0x000fe4000bf22070 */
[----:B------:R-:W-:Y:S02]  /*0400*/  UPLOP3.LUT UP3, UPT, UPT, UPT, UPT, 0x80, 0x8 ;  /* 0x000000000008789c */ /* 0x000fe40003f6f070 */
[----:B---3--:R-:W-:-:S04]  /*0410*/  UISETP.NE.U32.AND UP0, UPT, UR4, URZ, UPT ;  /* 0x000000ff0400728c */ /* 0x008fc8000bf05070 */
[----:B------:R-:W-:-:S04]  /*0420*/  UISETP.NE.AND.EX UP0, UPT, UR5, URZ, UPT, UP0 ;  /* 0x000000ff0500728c */ /* 0x000fc8000bf05300 */
[----:B------:R-:W-:-:S04]  /*0430*/  UISETP.EQ.OR.EX UP2, UPT, UR9, URZ, !UP0, UP1 ;  /* 0x000000ff0900728c */ /* 0x000fc8000c742710 */
[----:B------:R-:W-:-:S06]  /*0440*/  UP2UR UR4, UPR, URZ, 0x4 ;  /* 0x00000004ff047883 */ /* 0x000fcc0008000000 */
[----:B------:R-:W-:Y:S01]  /*0450*/  MOV R161, UR4 ;  /* 0x0000000400a17c02 */ /* 0x000fe20008000f00 */
[----:B------:R-:W-:Y:S06]  /*0460*/  BRA.U !UP2, `(.L_x_8) ;  /* 0x000000010a207547 */ /* 0x000fec000b800000 */
[----:B------:R-:W-:Y:S01]  /*0470*/  UISETP.NE.U32.AND UP1, UPT, UR8, URZ, UPT ;  /* 0x000000ff0800728c */ /* 0x000fe2000bf25070 */
[----:B-----5:R-:W-:Y:S01]  /*0480*/  FSETP.NEU.AND P0, PT, R73, RZ, PT ;  /* 0x000000ff4900720b */ /* 0x020fe20003f0d000 */
[----:B------:R-:W-:Y:S02]  /*0490*/  USEL UR4, URZ, 0xffffffff, UP0 ;  /* 0xffffffffff047887 */ /* 0x000fe40008000000 */
[----:B------:R-:W-:-:S10]  /*04a0*/  UISETP.NE.AND.EX UP1, UPT, UR9, URZ, UPT, UP1 ;  /* 0x000000ff0900728c */ /* 0x000fd4000bf25310 */
[----:B------:R-:W-:Y:S01]  /*04b0*/  VOTEU.ANY UP0, P0 ;  /* 0x0000000000ff7886 */ /* 0x000fe20000000100 */
[----:B------:R-:W-:-:S04]  /*04c0*/  @!UP1 USEL UR4, URZ, 0xffffffff, UP0 ;  /* 0xffffffffff049887 */ /* 0x000fc80008000000 */
[----:B------:R-:W-:-:S04]  /*04d0*/  ULOP3.LUT UR4, UR4, 0x1, URZ, 0xc0, !UPT ;  /* 0x0000000104047892 */ /* 0x000fc8000f8ec0ff */
[----:B------:R-:W-:-:S11]  /*04e0*/  UISETP.NE.U32.AND UP3, UPT, UR4, 0x1, UPT ;  /* 0x000000010400788c */ /* 0x000fd6000bf65070 */
.L_x_8:
[----:B-1----:R-:W1:Y:S01]  /*04f0*/  SHFL.IDX PT, R2, R159, RZ, 0x1f ;  /* 0x00001fff9f027589 */ /* 0x002e6200000e0000 */
[----:B------:R-:W-:-:S04]  /*0500*/  UISETP.NE.AND UP0, UPT, UR17, 0x2, UPT ;  /* 0x000000021100788c */ /* 0x000fc8000bf05270 */
[----:B------:R-:W-:Y:S01]  /*0510*/  USEL UR37, URZ, 0x1, UP0 ;  /* 0x00000001ff257887 */ /* 0x000fe20008000000 */
[----:B-1----:R-:W-:-:S13]  /*0520*/  ISETP.NE.AND P0, PT, R2, RZ, PT ;  /* 0x000000ff0200720c */ /* 0x002fda0003f05270 */
[----:B------:R-:W-:Y:S05]  /*0530*/  @P0 BRA `(.L_x_9) ;  /* 0x0000000000a40947 */ /* 0x000fea0003800000 */
[----:B------:R-:W-:Y:S01]  /*0540*/  ELECT P0, URZ, PT ;  /* 0x0000000000ff782f */ /* 0x000fe20003800000 */
[----:B------:R-:W-:-:S12]  /*0550*/  BSSY.RECONVERGENT B0, `(.L_x_9) ;  /* 0x0000027000007945 */ /* 0x000fd80003800200 */
[----:B------:R-:W-:Y:S05]  /*0560*/  @!P0 BRA `(.L_x_10) ;  /* 0x0000000000948947 */ /* 0x000fea0003800000 */
[----:B------:R-:W1:Y:S01]  /*0570*/  S2UR UR4, SR_CgaCtaId ;  /* 0x00000000000479c3 */ /* 0x000e620000008800 */
[----:B------:R-:W-:Y:S01]  /*0580*/  UMOV UR5, 0x400 ;  /* 0x0000040000057882 */ /* 0x000fe20000000000 */
[----:B------:R-:W-:Y:S01]  /*0590*/  UMOV UR8, 0x1 ;  /* 0x0000000100087882 */ /* 0x000fe20000000000 */
[----:B------:R-:W-:Y:S01]  /*05a0*/  UMOV UR6, 0x8 ;  /* 0x0000000800067882 */ /* 0x000fe20000000000 */
[----:B------:R-:W-:-:S04]  /*05b0*/  UIADD3 UR8, UPT, UPT, -UR8, 0x100000, URZ ;  /* 0x0010000008087890 */ /* 0x000fc8000fffe1ff */
[----:B------:R-:W-:Y:S02]  /*05c0*/  USHF.L.U32 UR9, UR8, 0xb, URZ ;  /* 0x0000000b08097899 */ /* 0x000fe400080006ff */
[----:B------:R-:W-:Y:S02]  /*05d0*/  USHF.L.U32 UR8, UR8, 0x1, URZ ;  /* 0x0000000108087899 */ /* 0x000fe400080006ff */
[----:B------:R-:W-:-:S04]  /*05e0*/  UIADD3 UR6, UPT, UPT, -UR6, 0x100000, URZ ;  /* 0x0010000006067890 */ /* 0x000fc8000fffe1ff */
[----:B------:R-:W-:Y:S02]  /*05f0*/  USHF.L.U32 UR7, UR6, 0xb, URZ ;  /* 0x0000000b06077899 */ /* 0x000fe400080006ff */
[----:B------:R-:W-:Y:S02]  /*0600*/  USHF.L.U32 UR6, UR6, 0x1, URZ ;  /* 0x0000000106067899 */ /* 0x000fe400080006ff */
[----:B-1----:R-:W-:Y:S01]  /*0610*/  ULEA UR4, UR4, UR5, 0x18 ;  /* 0x0000000504047291 */ /* 0x002fe2000f8ec0ff */
[----:B------:R-:W1:Y:S11]  /*0620*/  FENCE.VIEW.ASYNC.S ;  /* 0x00000000000073c6 */ /* 0x000e760000000000 */
[----:B-1----:R1:W3:Y:S01]  /*0630*/  SYNCS.EXCH.64 URZ, [UR4], UR8 ;  /* 0x0000000804ff75b2 */ /* 0x0022e20008000100 */
[----:B------:R1:W4:Y:S01]  /*0640*/  SYNCS.EXCH.64 URZ, [UR4+0x60], UR6 ;  /* 0x0000600604ff75b2 */ /* 0x0003220008000100 */
[----:B------:R1:W1:Y:S01]  /*0650*/  SYNCS.EXCH.64 URZ, [UR4+0x8], UR8 ;  /* 0x0000080804ff75b2 */ /* 0x0002620008000100 */
        /* <DEDUP_REMOVED lines=21> */
[----:B---3--:R-:W-:Y:S01]  /*07b0*/  NOP ;  /* 0x0000000000007918 */ /* 0x008fe20000000000 */
.L_x_10:
[----:B-1----:R-:W-:Y:S05]  /*07c0*/  BSYNC.RECONVERGENT B0 ;  /* 0x0000000000007941 */ /* 0x002fea0003800200 */
.L_x_9:
[----:B------:R-:W1:Y:S01]  /*07d0*/  SHFL.IDX PT, R2, R159, RZ, 0x1f ;  /* 0x00001fff9f027589 */ /* 0x000e6200000e0000 */
[----:B------:R-:W-:Y:S01]  /*07e0*/  NOP ;  /* 0x0000000000007918 */ /* 0x000fe20000000000 */
[----:B-1----:R-:W-:-:S13]  /*07f0*/  ISETP.NE.AND P0, PT, R2, 0x1, PT ;  /* 0x000000010200780c */ /* 0x002fda0003f05270 */
[----:B------:R-:W-:Y:S05]  /*0800*/  @P0 BRA `(.L_x_11) ;  /* 0x0000000000480947 */ /* 0x000fea0003800000 */
        /* <DEDUP_REMOVED lines=9> */
[----:B------:R-:W-:Y:S01]  /*08a0*/  USHF.L.U32 UR6, UR6, 0x1, URZ ;  /* 0x0000000106067899 */ /* 0x000fe200080006ff */
[----:B------:R-:W-:Y:S01]  /*08b0*/  ELECT P0, URZ, PT ;  /* 0x0000000000ff782f */ /* 0x000fe20003800000 */
[----:B-1----:R-:W-:Y:S01]  /*08c0*/  ULEA UR4, UR4, UR5, 0x18 ;  /* 0x0000000504047291 */ /* 0x002fe2000f8ec0ff */
[----:B------:R-:W1:Y:S11]  /*08d0*/  FENCE.VIEW.ASYNC.S ;  /* 0x00000000000073c6 */ /* 0x000e760000000000 */
[----:B-1----:R1:W3:Y:S01]  /*08e0*/  SYNCS.EXCH.64 URZ, [UR4+0xc0], UR8 ;  /* 0x0000c00804ff75b2 */ /* 0x0022e20008000100 */
[----:B------:R1:W1:Y:S01]  /*08f0*/  SYNCS.EXCH.64 URZ, [UR4+0xd0], UR6 ;  /* 0x0000d00604ff75b2 */ /* 0x0002620008000100 */
[----:B------:R1:W1:Y:S01]  /*0900*/  SYNCS.EXCH.64 URZ, [UR4+0xc8], UR8 ;  /* 0x0000c80804ff75b2 */ /* 0x0002620008000100 */
[----:B------:R1:W1:Y:S01]  /*0910*/  SYNCS.EXCH.64 URZ, [UR4+0xd8], UR6 ;  /* 0x0000d80604ff75b2 */ /* 0x0002620008000100 */
[----:B------:R-:W-:Y:S01]  /*0920*/  NOP ;  /* 0x0000000000007918 */ /* 0x000fe20000000000 */
.L_x_11:
[----:B------:R-:W2:Y:S01]  /*0930*/  SHFL.IDX PT, R2, R159, RZ, 0x1f ;  /* 0x00001fff9f027589 */ /* 0x000ea200000e0000 */
[----:B------:R-:W-:Y:S01]  /*0940*/  NOP ;  /* 0x0000000000007918 */ /* 0x000fe20000000000 */
[----:B--2---:R-:W-:-:S13]  /*0950*/  ISETP.NE.AND P0, PT, R2, 0x3, PT ;  /* 0x000000030200780c */ /* 0x004fda0003f05270 */
[----:B------:R-:W-:Y:S05]  /*0960*/  @P0 BRA `(.L_x_12) ;  /* 0x0000000000300947 */ /* 0x000fea0003800000 */
[----:B-1----:R-:W1:Y:S01]  /*0970*/  S2UR UR6, SR_CgaCtaId ;  /* 0x00000000000679c3 */ /* 0x002e620000008800 */
[----:B------:R-:W-:Y:S01]  /*0980*/  UMOV UR4, 0x400 ;  /* 0x0000040000047882 */ /* 0x000fe20000000000 */
[----:B------:R-:W-:Y:S01]  /*0990*/  UMOV UR5, 0x20 ;  /* 0x0000002000057882 */ /* 0x000fe20000000000 */
[----:B------:R-:W-:Y:S01]  /*09a0*/  ELECT P0, URZ, PT ;  /* 0x0000000000ff782f */ /* 0x000fe20003800000 */
[----:B-1----:R-:W-:Y:S02]  /*09b0*/  ULEA UR6, UR6, UR4, 0x18 ;  /* 0x0000000406067291 */ /* 0x002fe4000f8ec0ff */
[----:B------:R-:W-:-:S04]  /*09c0*/  UIADD3 UR4, UPT, UPT, -UR5, 0x100000, URZ ;  /* 0x0010000005047890 */ /* 0x000fc8000fffe1ff */
[----:B------:R-:W-:Y:S02]  /*09d0*/  USHF.L.U32 UR5, UR4, 0xb, URZ ;  /* 0x0000000b04057899 */ /* 0x000fe400080006ff */
[----:B------:R-:W-:Y:S01]  /*09e0*/  USHF.L.U32 UR4, UR4, 0x1, URZ ;  /* 0x0000000104047899 */ /* 0x000fe200080006ff */
[----:B------:R-:W1:Y:S11]  /*09f0*/  FENCE.VIEW.ASYNC.S ;  /* 0x00000000000073c6 */ /* 0x000e760000000000 */
[----:B-1----:R2:W1:Y:S01]  /*0a00*/  SYNCS.EXCH.64 URZ, [UR6+0xe0], UR4 ;  /* 0x0000e00406ff75b2 */ /* 0x0024620008000100 */
[----:B------:R2:W1:Y:S02]  /*0a10*/  SYNCS.EXCH.64 URZ, [UR6+0xe8], UR4 ;  /* 0x0000e80406ff75b2 */ /* 0x0004640008000100 */
[----:B--2---:R-:W-:Y:S01]  /*0a20*/  NOP ;  /* 0x0000000000007918 */ /* 0x004fe20000000000 */
.L_x_12:
[----:B------:R-:W2:Y:S01]  /*0a30*/  SHFL.IDX PT, R2, R159, RZ, 0x1f ;  /* 0x00001fff9f027589 */ /* 0x000ea200000e0000 */
[----:B------:R-:W-:Y:S01]  /*0a40*/  NOP ;  /* 0x0000000000007918 */ /* 0x000fe20000000000 */
[----:B--2---:R-:W-:-:S13]  /*0a50*/  ISETP.NE.AND P0, PT, R2, 0x4, PT ;  /* 0x000000040200780c */ /* 0x004fda0003f05270 */
[----:B------:R-:W-:Y:S05]  /*0a60*/  @P0 BRA `(.L_x_13) ;  /* 0x00000000004c0947 */ /* 0x000fea0003800000 */
[----:B-1----:R-:W1:Y:S01]  /*0a70*/  S2UR UR6, SR_CgaCtaId ;  /* 0x00000000000679c3 */ /* 0x002e620000008800 */
[----:B------:R-:W-:Y:S01]  /*0a80*/  UMOV UR4, 0x720 ;  /* 0x0000072000047882 */ /* 0x000fe20000000000 */
[----:B------:R-:W-:Y:S01]  /*0a90*/  UMOV UR5, 0x400 ;  /* 0x0000040000057882 */ /* 0x000fe20000000000 */
[----:B------:R-:W-:Y:S01]  /*0aa0*/  USEL UR4, UR4, 0x620, UP3 ;  /* 0x0000062004047887 */ /* 0x000fe20009800000 */
[----:B------:R-:W-:Y:S01]  /*0ab0*/  UMOV UR8, 0x1 ;  /* 0x0000000100087882 */ /* 0x000fe20000000000 */
[----:B------:R-:W-:Y:S01]  /*0ac0*/  ELECT P0, URZ, PT ;  /* 0x0000000000ff782f */ /* 0x000fe20003800000 */
[----:B------:R-:W-:-:S04]  /*0ad0*/  UIADD3 UR8, UPT, UPT, -UR8, 0x100000, URZ ;  /* 0x0010000008087890 */ /* 0x000fc8000fffe1ff */
[----:B------:R-:W-:Y:S02]  /*0ae0*/  USHF.L.U32 UR9, UR8, 0xb, URZ ;  /* 0x0000000b08097899 */ /* 0x000fe400080006ff */
[----:B------:R-:W-:Y:S02]  /*0af0*/  USHF.L.U32 UR8, UR8, 0x1, URZ ;  /* 0x0000000108087899 */ /* 0x000fe400080006ff */
[----:B-1----:R-:W-:Y:S02]  /*0b00*/  ULEA UR6, UR6, UR5, 0x18 ;  /* 0x0000000506067291 */ /* 0x002fe4000f8ec0ff */
[----:B------:R-:W-:-:S04]  /*0b10*/  UIADD3 UR4, UPT, UPT, -UR4, 0x100000, URZ ;  /* 0x0010000004047890 */ /* 0x000fc8000fffe1ff */
[----:B------:R-:W-:Y:S02]  /*0b20*/  USHF.L.U32 UR5, UR4, 0xb, URZ ;  /* 0x0000000b04057899 */ /* 0x000fe400080006ff */
[----:B------:R-:W-:Y:S01]  /*0b30*/  USHF.L.U32 UR4, UR4, 0x1, URZ ;  /* 0x0000000104047899 */ /* 0x000fe200080006ff */
[----:B------:R-:W1:Y:S03]  /*0b40*/  FENCE.VIEW.ASYNC.S ;  /* 0x00000000000073c6 */ /* 0x000e660000000000 */
[----:B-1----:R2:W1:Y:S08]  /*0b50*/  SYNCS.EXCH.64 URZ, [UR6+0xf0], UR8 ;  /* 0x0000f00806ff75b2 */ /* 0x0024700008000100 */
[----:B------:R2:W1:Y:S01]  /*0b60*/  SYNCS.EXCH.64 URZ, [UR6+0x100], UR4 ;  /* 0x0001000406ff75b2 */ /* 0x0004620008000100 */
[----:B------:R2:W1:Y:S01]  /*0b70*/  SYNCS.EXCH.64 URZ, [UR6+0xf8], UR8 ;  /* 0x0000f80806ff75b2 */ /* 0x0004620008000100 */
[----:B------:R2:W1:Y:S02]  /*0b80*/  SYNCS.EXCH.64 URZ, [UR6+0x108], UR4 ;  /* 0x0001080406ff75b2 */ /* 0x0004640008000100 */
[----:B--2---:R-:W-:Y:S01]  /*0b90*/  NOP ;  /* 0x0000000000007918 */ /* 0x004fe20000000000 */
.L_x_13:
[----:B------:R-:W2:Y:S01]  /*0ba0*/  SHFL.IDX PT, R2, R159, RZ, 0x1f ;  /* 0x00001fff9f027589 */ /* 0x000ea200000e0000 */
[----:B------:R-:W-:Y:S01]  /*0bb0*/  NOP ;  /* 0x0000000000007918 */ /* 0x000fe20000000000 */
[----:B--2---:R-:W-:-:S13]  /*0bc0*/  ISETP.NE.AND P0, PT, R2, 0x5, PT ;  /* 0x000000050200780c */ /* 0x004fda0003f05270 */
[----:B------:R-:W-:Y:S05]  /*0bd0*/  @P0 BRA `(.L_x_14) ;  /* 0x0000000000580947 */ /* 0x000fea0003800000 */
[----:B-1----:R-:W1:Y:S01]  /*0be0*/  S2UR UR4, SR_CgaCtaId ;  /* 0x00000000000479c3 */ /* 0x002e620000008800 */
        /* <DEDUP_REMOVED lines=12> */
[----:B-1----:R2:W1:Y:S01]  /*0cb0*/  SYNCS.EXCH.64 URZ, [UR4+0x110], UR8 ;  /* 0x0001100804ff75b2 */ /* 0x0024620008000100 */
[----:B------:R2:W1:Y:S01]  /*0cc0*/  SYNCS.EXCH.64 URZ, [UR4+0x130], UR6 ;  /* 0x0001300604ff75b2 */ /* 0x0004620008000100 */
[----:B------:R2:W1:Y:S01]  /*0cd0*/  SYNCS.EXCH.64 URZ, [UR4+0x118], UR8 ;  /* 0x0001180804ff75b2 */ /* 0x0004620008000100 */
[----:B------:R2:W1:Y:S01]  /*0ce0*/  SYNCS.EXCH.64 URZ, [UR4+0x138], UR6 ;  /* 0x0001380604ff75b2 */ /* 0x0004620008000100 */
[----:B------:R2:W1:Y:S01]  /*0cf0*/  SYNCS.EXCH.64 URZ, [UR4+0x120], UR8 ;  /* 0x0001200804ff75b2 */ /* 0x0004620008000100 */
[----:B------:R2:W1:Y:S01]  /*0d00*/  SYNCS.EXCH.64 URZ, [UR4+0x140], UR6 ;  /* 0x0001400604ff75b2 */ /* 0x0004620008000100 */
[----:B------:R2:W1:Y:S01]  /*0d10*/  SYNCS.EXCH.64 URZ, [UR4+0x128], UR8 ;  /* 0x0001280804ff75b2 */ /* 0x0004620008000100 */
[----:B------:R2:W1:Y:S02]  /*0d20*/  SYNCS.EXCH.64 URZ, [UR4+0x148], UR6 ;  /* 0x0001480604ff75b2 */ /* 0x0004640008000100 */
[----:B--2---:R-:W-:Y:S01]  /*0d30*/  NOP ;  /* 0x0000000000007918 */ /* 0x004fe20000000000 */
.L_x_14:
[----:B------:R-:W2:Y:S01]  /*0d40*/  SHFL.IDX PT, R2, R159, RZ, 0x1f ;  /* 0x00001fff9f027589 */ /* 0x000ea200000e0000 */
[----:B------:R-:W1:Y:S01]  /*0d50*/  S2UR UR45, SR_CgaCtaId ;  /* 0x00000000002d79c3 */ /* 0x000e620000008800 */
[----:B------:R-:W-:Y:S01]  /*0d60*/  NOP ;  /* 0x0000000000007918 */ /* 0x000fe20000000000 */
[----:B--2---:R-:W-:-:S13]  /*0d70*/  ISETP.NE.AND P0, PT, R2, 0x3, PT ;  /* 0x000000030200780c */ /* 0x004fda0003f05270 */
[----:B-1----:R-:W-:Y:S05]  /*0d80*/  @P0 BRA `(.L_x_15) ;  /* 0x0000000000340947 */ /* 0x002fea0003800000 */
[----:B------:R-:W-:Y:S01]  /*0d90*/  UMOV UR4, 0x400 ;  /* 0x0000040000047882 */ /* 0x000fe20000000000 */
[----:B------:R-:W-:Y:S01]  /*0da0*/  UMOV UR6, 0x20 ;  /* 0x0000002000067882 */ /* 0x000fe20000000000 */
[----:B------:R-:W-:Y:S02]  /*0db0*/  ULEA UR4, UR45, UR4, 0x18 ;  /* 0x000000042d047291 */ /* 0x000fe4000f8ec0ff */
[----:B------:R-:W-:-:S04]  /*0dc0*/  UIADD3 UR6, UPT, UPT, -UR6, 0x100000, URZ ;  /* 0x0010000006067890 */ /* 0x000fc8000fffe1ff */
[----:B------:R-:W-:Y:S02]  /*0dd0*/  USHF.L.U32 UR7, UR6, 0xb, URZ ;  /* 0x0000000b06077899 */ /* 0x000fe400080006ff */
[----:B------:R-:W-:Y:S01]  /*0de0*/  USHF.L.U32 UR6, UR6, 0x1, URZ ;  /* 0x0000000106067899 */ /* 0x000fe200080006ff */
[----:B------:R-:W-:Y:S01]  /*0df0*/  ELECT P0, URZ, PT ;  /* 0x0000000000ff782f */ /* 0x000fe20003800000 */
[----:B------:R-:W1:Y:S10]  /*0e00*/  FENCE.VIEW.ASYNC.S ;  /* 0x00000000000073c6 */ /* 0x000e740000000000 */
[----:B-1----:R1:W2:Y:S01]  /*0e10*/  SYNCS.EXCH.64 URZ, [UR4+0x150], UR6 ;  /* 0x0001500604ff75b2 */ /* 0x0022a20008000100 */
[----:B------:R1:W1:Y:S01]  /*0e20*/  SYNCS.EXCH.64 URZ, [UR4+0x160], UR6 ;  /* 0x0001600604ff75b2 */ /* 0x0002620008000100 */
[----:B------:R1:W1:Y:S01]  /*0e30*/  SYNCS.EXCH.64 URZ, [UR4+0x158], UR6 ;  /* 0x0001580604ff75b2 */ /* 0x0002620008000100 */
[----:B------:R1:W1:Y:S01]  /*0e40*/  SYNCS.EXCH.64 URZ, [UR4+0x168], UR6 ;  /* 0x0001680604ff75b2 */ /* 0x0002620008000100 */
[----:B------:R-:W-:Y:S01]  /*0e50*/  NOP ;  /* 0x0000000000007918 */ /* 0x000fe20000000000 */
.L_x_15:
[----:B-1----:R-:W1:Y:S01]  /*0e60*/  LDCU UR4, c[0x0][0x36c] ;  /* 0x00006d80ff0477ac */ /* 0x002e620008000800 */
[----:B------:R-:W-:Y:S01]  /*0e70*/  ISETP.NE.OR P3, PT, R0, 0x2, !P3 ;  /* 0x000000020000780c */ /* 0x000fe20005f65670 */
[----:B------:R-:W-:Y:S01]  /*0e80*/  NOP ;  /* 0x0000000000007918 */ /* 0x000fe20000000000 */
[----:B------:R-:W-:Y:S01]  /*0e90*/  LOP3.LUT R0, R170, 0x1f, RZ, 0xc0, !PT ;  /* 0x0000001faa007812 */ /* 0x000fe200078ec0ff */
[----:B------:R-:W-:Y:S02]  /*0ea0*/  UISETP.NE.AND UP4, UPT, UR17, URZ, UPT ;  /* 0x000000ff1100728c */ /* 0x000fe4000bf85270 */
[----:B-1----:R-:W-:-:S09]  /*0eb0*/  UISETP.EQ.U32.AND UP5, UPT, UR4, 0x1, UPT ;  /* 0x000000010400788c */ /* 0x002fd2000bfa2070 */
[----:B------:R-:W-:Y:S05]  /*0ec0*/  BRA.U !UP5, `(.L_x_16) ;  /* 0x000000010d087547 */ /* 0x000fea000b800000 */
[----:B--234-:R-:W-:Y:S01]  /*0ed0*/  UCGABAR_ARV ;  /* 0x00000000000079c7 */ /* 0x01cfe20008000000 */
[----:B------:R-:W-:Y:S05]  /*0ee0*/  BRA `(.L_x_17) ;  /* 0x0000000000047947 */ /* 0x000fea0003800000 */
.L_x_16:
[----:B--234-:R-:W-:Y:S01]  /*0ef0*/  NOP ;  /* 0x0000000000007918 */ /* 0x01cfe20000000000 */
.L_x_17:
[----:B------:R-:W1:Y:S01]  /*0f00*/  S2UR UR7, SR_CTAID.X ;  /* 0x00000000000779c3 */ /* 0x000e620000002500 */
[----:B------:R-:W-:-:S05]  /*0f10*/  CS2R.32 R160, SR_CgaSize ;  /* 0x0000000000a07805 */ /* 0x000fca0000008a00 */
[----:B------:R-:W-:-:S05]  /*0f20*/  IMAD R160, R160, -0xa0, RZ ;  /* 0xffffff60a0a07824 */ /* 0x000fca00078e02ff */
[----:B------:R-:W-:-:S14]  /*0f30*/  R2UR UR5, R160 ;  /* 0x00000000a00572ca */ /* 0x000fdc00000e0000 */
[----:B------:R-:W2:Y:S01]  /*0f40*/  LDCU UR5, c[0x0][UR5+0x2b0] ;  /* 0x00005600050577ac */ /* 0x000ea20008000800 */
[----:B------:R-:W-:-:S05]  /*0f50*/  CS2R.32 R160, SR_CgaSize ;  /* 0x0000000000a07805 */ /* 0x000fca0000008a00 */
[----:B------:R-:W-:-:S05]  /*0f60*/  IMAD R160, R160, -0xa0, RZ ;  /* 0xffffff60a0a07824 */ /* 0x000fca00078e02ff */
[----:B------:R-:W-:-:S14]  /*0f70*/  R2UR UR4, R160 ;  /* 0x00000000a00472ca */ /* 0x000fdc00000e0000 */
[----:B------:R-:W3:Y:S01]  /*0f80*/  LDCU UR4, c[0x0][UR4+0x2b4] ;  /* 0x00005680040477ac */ /* 0x000ee20008000800 */
[----:B------:R-:W4:Y:S01]  /*0f90*/  S2UR UR8, SR_CTAID.Y ;  /* 0x00000000000879c3 */ /* 0x000f220000002600 */
[----:B------:R-:W-:-:S05]  /*0fa0*/  CS2R.32 R160, SR_CgaSize ;  /* 0x0000000000a07805 */ /* 0x000fca0000008a00 */
[----:B------:R-:W-:-:S05]  /*0fb0*/  IMAD R160, R160, -0xa0, RZ ;  /* 0xffffff60a0a07824 */ /* 0x000fca00078e02ff */
[----:B------:R-:W-:-:S14]  /*0fc0*/  R2UR UR9, R160 ;  /* 0x00000000a00972ca */ /* 0x000fdc00000e0000 */
[----:B------:R-:W3:Y:S01]  /*0fd0*/  LDCU UR9, c[0x0][UR9+0x2a0] ;  /* 0x00005400090977ac */ /* 0x000ee20008000800 */
[----:B------:R-:W3:Y:S01]  /*0fe0*/  LDCU UR21, c[0x0][0xb24] ;  /* 0x00016480ff1577ac */ /* 0x000ee20008000800 */
[----:B------:R-:W1:Y:S01]  /*0ff0*/  S2UR UR36, SR_CTAID.Z ;  /* 0x00000000002479c3 */ /* 0x000e620000002700 */
[----:B------:R-:W-:-:S05]  /*1000*/  CS2R.32 R160, SR_CgaSize ;  /* 0x0000000000a07805 */ /* 0x000fca0000008a00 */
[----:B------:R-:W-:-:S05]  /*1010*/  IMAD R160, R160, -0xa0, RZ ;  /* 0xffffff60a0a07824 */ /* 0x000fca00078e02ff */
[----:B------:R-:W-:-:S14]  /*1020*/  R2UR UR63, R160 ;  /* 0x00000000a03f72ca */ /* 0x000fdc00000e0000 */
[----:B------:R-:W3:Y:S01]  /*1030*/  LDCU UR63, c[0x0][UR63+0x2a4] ;  /* 0x000054803f3f77ac */ /* 0x000ee20008000800 */
[----:B------:R-:W3:Y:S01]  /*1040*/  LDCU UR42, c[0x0][0xb24] ;  /* 0x00016480ff2a77ac */ /* 0x000ee20008000800 */
[----:B-1----:R-:W-:Y:S01]  /*1050*/  I2FP.F32.U32 R3, UR7 ;  /* 0x0000000700037c45 */ /* 0x002fe20008201000 */
[----:B------:R-:W1:Y:S04]  /*1060*/  LDCU UR28, c[0x0][0xb30] ;  /* 0x00016600ff1c77ac */ /* 0x000e680008000800 */
[----:B--2---:R-:W-:Y:S01]  /*1070*/  FMUL R3, R3, UR5 ;  /* 0x0000000503037c20 */ /* 0x004fe20008400000 */
[----:B------:R-:W-:Y:S01]  /*1080*/  USHF.L.U32 UR26, UR45, 0xa, URZ ;  /* 0x0000000a2d1a7899 */ /* 0x000fe200080006ff */
[----:B----4-:R-:W-:Y:S01]  /*1090*/  I2FP.F32.U32 R2, UR8 ;  /* 0x0000000800027c45 */ /* 0x010fe20008201000 */
[----:B---3--:R-:W-:-:S03]  /*10a0*/  UISETP.GE.AND UP2, UPT, UR21, 0x1, UPT ;  /* 0x000000011500788c */ /* 0x008fc6000bf46270 */
[----:B------:R-:W2:Y:S01]  /*10b0*/  F2I.U32.TRUNC.NTZ R3, R3 ;  /* 0x0000000300037305 */ /* 0x000ea2000020f000 */
[----:B------:R-:W-:Y:S01]  /*10c0*/  UMOV UR16, UR7 ;  /* 0x0000000700107c82 */ /* 0x000fe20008000000 */
[----:B------:R-:W-:Y:S01]  /*10d0*/  FMUL R2, R2, UR4 ;  /* 0x0000000402027c20 */ /* 0x000fe20008400000 */
[----:B------:R-:W-:-:S05]  /*10e0*/  UMOV UR20, UR8 ;  /* 0x0000000800147c82 */ /* 0x000fca0008000000 */
[----:B------:R-:W3:Y:S01]  /*10f0*/  F2I.U32.TRUNC.NTZ R2, R2 ;  /* 0x0000000200027305 */ /* 0x000ee2000020f000 */
[----:B--2---:R-:W-:Y:S02]  /*1100*/  R2UR UR4, R3 ;  /* 0x00000000030472ca */ /* 0x004fe400000e0000 */
[----:B---3--:R-:W-:Y:S02]  /*1110*/  R2UR UR6, R2 ;  /* 0x00000000020672ca */ /* 0x008fe400000e0000 */
[----:B------:R-:W-:-:S09]  /*1120*/  PRMT R2, RZ, 0x7610, R2 ;  /* 0x00007610ff027816 */ /* 0x000fd20000000002 */
[----:B------:R-:W-:-:S04]  /*1130*/  UIADD3 UR5, UPT, UPT, -UR4, URZ, URZ ;  /* 0x000000ff04057290 */ /* 0x000fc8000fffe1ff */
[----:B------:R-:W-:Y:S02]  /*1140*/  UIMAD UR5, UR9, UR5, UR7 ;  /* 0x00000005090572a4 */ /* 0x000fe4000f8e0207 */
[----:B------:R-:W-:-:S04]  /*1150*/  UIADD3 UR4, UPT, UPT, -UR6, URZ, URZ ;  /* 0x000000ff06047290 */ /* 0x000fc8000fffe1ff */
[----:B------:R-:W-:Y:S01]  /*1160*/  IMAD.U32 R160, RZ, RZ, UR5 ;  /* 0x00000005ffa07e24 */ /* 0x000fe2000f8e00ff */
[----:B------:R-:W-:Y:S01]  /*1170*/  UIMAD UR63, UR63, UR4, UR8 ;  /* 0x000000043f3f72a4 */ /* 0x000fe2000f8e0208 */
[----:B-1----:R-:W-:Y:S11]  /*1180*/  BRA.U UP4, `(.L_x_18) ;  /* 0x00000001047c7547 */ /* 0x002ff6000b800000 */
[----:B------:R-:W-:Y:S01]  /*1190*/  UISETP.NE.AND UP0, UPT, UR63, 0x1, UPT ;  /* 0x000000013f00788c */ /* 0x000fe2000bf05270 */
[----:B------:R-:W-:Y:S01]  /*11a0*/  R2UR UR8, R160 ;  /* 0x00000000a00872ca */ /* 0x000fe200000e0000 */
[----:B------:R-:W-:Y:S02]  /*11b0*/  UISETP.NE.AND UP1, UPT, UR63, 0x2, UPT ;  /* 0x000000023f00788c */ /* 0x000fe4000bf25270 */
[----:B------:R-:W-:Y:S02]  /*11c0*/  USEL UR5, URZ, 0x2, UP0 ;  /* 0x00000002ff057887 */ /* 0x000fe40008000000 */
[----:B------:R-:W-:Y:S02]  /*11d0*/  UISETP.NE.AND UP0, UPT, UR63, 0x3, UPT ;  /* 0x000000033f00788c */ /* 0x000fe4000bf05270 */
[----:B------:R-:W-:Y:S02]  /*11e0*/  USEL UR4, URZ, 0x4, UP1 ;  /* 0x00000004ff047887 */ /* 0x000fe40008800000 */
[----:B------:R-:W-:-:S02]  /*11f0*/  UISETP.NE.AND UP1, UPT, UR63, 0x4, UPT ;  /* 0x000000043f00788c */ /* 0x000fc4000bf25270 */
[----:B------:R-:W-:Y:S02]  /*1200*/  USEL UR7, URZ, 0x8, UP0 ;  /* 0x00000008ff077887 */ /* 0x000fe40008000000 */
[----:B------:R-:W-:Y:S02]  /*1210*/  UISETP.NE.AND UP0, UPT, UR63, 0x5, UPT ;  /* 0x000000053f00788c */ /* 0x000fe4000bf05270 */
[----:B------:R-:W-:Y:S02]  /*1220*/  USEL UR6, URZ, 0x10, UP1 ;  /* 0x00000010ff067887 */ /* 0x000fe40008800000 */
[----:B------:R-:W-:Y:S02]  /*1230*/  UISETP.NE.AND UP1, UPT, UR63, 0x6, UPT ;  /* 0x000000063f00788c */ /* 0x000fe4000bf25270 */
[----:B------:R-:W-:Y:S02]  /*1240*/  USEL UR11, URZ, 0x20, UP0 ;  /* 0x00000020ff0b7887 */ /* 0x000fe40008000000 */
[----:B------:R-:W-:-:S02]  /*1250*/  UISETP.NE.AND UP0, UPT, UR63, 0x7, UPT ;  /* 0x000000073f00788c */ /* 0x000fc4000bf05270 */
[----:B------:R-:W-:Y:S02]  /*1260*/  USEL UR12, URZ, 0x40, UP1 ;  /* 0x00000040ff0c7887 */ /* 0x000fe40008800000 */
[----:B------:R-:W-:Y:S02]  /*1270*/  UISETP.NE.AND UP1, UPT, UR63, URZ, UPT ;  /* 0x000000ff3f00728c */ /* 0x000fe4000bf25270 */
[----:B------:R-:W-:Y:S02]  /*1280*/  USEL UR13, URZ, 0x80, UP0 ;  /* 0x00000080ff0d7887 */ /* 0x000fe40008000000 */
[----:B------:R-:W-:Y:S02]  /*1290*/  UISETP.NE.AND UP0, UPT, UR8, URZ, UPT ;  /* 0x000000ff0800728c */ /* 0x000fe4000bf05270 */
[----:B------:R-:W-:Y:S02]  /*12a0*/  UISETP.EQ.OR UP1, UPT, UR8, URZ, !UP1 ;  /* 0x000000ff0800728c */ /* 0x000fe4000cf22670 */
[----:B------:R-:W-:-:S02]  /*12b0*/  USEL UR9, UR5, 0x2, UP0 ;  /* 0x0000000205097887 */ /* 0x000fc40008000000 */
[----:B------:R-:W-:Y:S02]  /*12c0*/  USEL UR4, UR4, 0x4, UP0 ;  /* 0x0000000404047887 */ /* 0x000fe40008000000 */
[----:B------:R-:W-:Y:S02]  /*12d0*/  USEL UR5, URZ, 0x1, !UP1 ;  /* 0x00000001ff057887 */ /* 0x000fe4000c800000 */
[----:B------:R-:W-:Y:S02]  /*12e0*/  USEL UR10, UR7, 0x8, UP0 ;  /* 0x00000008070a7887 */ /* 0x000fe40008000000 */
[----:B------:R-:W-:Y:S02]  /*12f0*/  USEL UR8, UR6, 0x10, UP0 ;  /* 0x0000001006087887 */ /* 0x000fe40008000000 */
[----:B------:R-:W-:Y:S02]  /*1300*/  UIADD3 UR4, UPT, UPT, UR4, UR9, UR5 ;  /* 0x0000000904047290 */ /* 0x000fe4000fffe005 */
[----:B------:R-:W-:-:S02]  /*1310*/  USEL UR7, UR11, 0x20, UP0 ;  /* 0x000000200b077887 */ /* 0x000fc40008000000 */
[----:B------:R-:W-:Y:S02]  /*1320*/  USEL UR6, UR12, 0x40, UP0 ;  /* 0x000000400c067887 */ /* 0x000fe40008000000 */
[----:B------:R-:W-:Y:S02]  /*1330*/  UIADD3 UR4, UPT, UPT, UR8, UR10, UR4 ;  /* 0x0000000a08047290 */ /* 0x000fe4000fffe004 */
[----:B------:R-:W-:Y:S02]  /*1340*/  USEL UR5, UR13, 0x80, UP0 ;  /* 0x000000800d057887 */ /* 0x000fe40008000000 */
[----:B------:R-:W-:-:S04]  /*1350*/  UIADD3 UR4, UPT, UPT, UR6, UR7, UR4 ;  /* 0x0000000706047290 */ /* 0x000fc8000fffe004 */
[----:B------:R-:W-:-:S06]  /*1360*/  UIADD3 UR4, UPT, UPT, UR4, UR5, URZ ;  /* 0x0000000504047290 */ /* 0x000fcc000fffe0ff */
[----:B------:R-:W-:Y:S02]  /*1370*/  MOV R2, UR4 ;  /* 0x0000000400027c02 */ /* 0x000fe40008000f00 */
.L_x_18:
[----:B------:R-:W-:Y:S05]  /*1380*/  BRA.U !UP2, `(.L_x_19) ;  /* 0x000000010ad47547 */ /* 0x000fea000b800000 */
[----:B------:R-:W1:Y:S01]  /*1390*/  LDCU.128 UR12, c[0x0][0xb10] ;  /* 0x00016200ff0c77ac */ /* 0x000e620008000c00 */
[----:B------:R-:W2:Y:S01]  /*13a0*/  LDCU UR6, c[0x0][0x370] ;  /* 0x00006e00ff0677ac */ /* 0x000ea20008000800 */
[----:B------:R-:W3:Y:S01]  /*13b0*/  LDCU UR5, c[0x0][0x374] ;  /* 0x00006e80ff0577ac */ /* 0x000ee20008000800 */
[----:B------:R-:W4:Y:S01]  /*13c0*/  LDCU UR27, c[0x0][0xb0c] ;  /* 0x00016180ff1b77ac */ /* 0x000f220008000800 */
[----:B------:R-:W4:Y:S01]  /*13d0*/  LDCU UR4, c[0x0][0xb20] ;  /* 0x00016400ff0477ac */ /* 0x000f220008000800 */
[----:B------:R-:W4:Y:S01]  /*13e0*/  LDCU.64 UR8, c[0x0][0xb28] ;  /* 0x00016500ff0877ac */ /* 0x000f220008000a00 */
[----:B-1----:R-:W-:Y:S02]  /*13f0*/  UISETP.NE.AND UP0, UPT, UR14, 0x1, UPT ;  /* 0x000000010e00788c */ /* 0x002fe4000bf05270 */
[----:B---3--:R-:W-:Y:S02]  /*1400*/  UIMAD.WIDE.U32 UR10, UR5, UR15, URZ ;  /* 0x0000000f050a72a5 */ /* 0x008fe4000f8e00ff */
[----:B--2---:R-:W-:-:S02]  /*1410*/  UIMAD.WIDE.U32 UR22, UR6, UR12, URZ ;  /* 0x0000000c061672a5 */ /* 0x004fc4000f8e00ff */
[----:B----4-:R-:W-:Y:S02]  /*1420*/  UISETP.NE.AND UP1, UPT, UR27, 0x1, UPT ;  /* 0x000000011b00788c */ /* 0x010fe4000bf25270 */
[----:B------:R-:W-:Y:S01]  /*1430*/  UISETP.NE.AND UP2, UPT, UR21, 0x1, UPT ;  /* 0x000000011500788c */ /* 0x000fe2000bf45270 */
[----:B------:R-:W-:Y:S02]  /*1440*/  UMOV UR10, UR11 ;  /* 0x0000000b000a7c82 */ /* 0x000fe40008000000 */
[----:B------:R-:W-:Y:S01]  /*1450*/  UMOV UR22, UR23 ;  /* 0x0000001700167c82 */ /* 0x000fe20008000000 */
[----:B------:R-:W-:Y:S02]  /*1460*/  @UP0 USHF.R.U32.HI UR5, URZ, UR4, UR10 ;  /* 0x00000004ff050299 */ /* 0x000fe4000801160a */
[----:B------:R-:W-:Y:S02]  /*1470*/  UIMAD.WIDE.U32 UR24, UR20, UR15, URZ ;  /* 0x0000000f141872a5 */ /* 0x000fe4000f8e00ff */
[----:B------:R-:W-:-:S02]  /*1480*/  UIMAD.WIDE.U32 UR10, UR5, UR8, URZ ;  /* 0x00000008050a72a5 */ /* 0x000fc4000f8e00ff */
[----:B------:R-:W-:Y:S02]  /*1490*/  @UP1 USHF.R.U32.HI UR6, URZ, UR13, UR22 ;  /* 0x0000000dff061299 */ /* 0x000fe40008011616 */
[----:B------:R-:W-:Y:S02]  /*14a0*/  UIMAD.WIDE.U32 UR18, UR16, UR12, URZ ;  /* 0x0000000c101272a5 */ /* 0x000fe4000f8e00ff */
[----:B------:R-:W-:Y:S01]  /*14b0*/  UIMAD.WIDE.U32 UR22, UR6, UR8, URZ ;  /* 0x00000008061672a5 */ /* 0x000fe2000f8e00ff */
[----:B------:R-:W-:Y:S01]  /*14c0*/  UMOV UR24, UR25 ;  /* 0x0000001900187c82 */ /* 0x000fe20008000000 */
[----:B------:R-:W-:Y:S01]  /*14d0*/  UMOV UR10, UR11 ;  /* 0x0000000b000a7c82 */ /* 0x000fe20008000000 */
[----:B------:R-:W-:Y:S02]  /*14e0*/  USHF.R.U32.HI UR24, URZ, UR4, UR24 ;  /* 0x00000004ff187299 */ /* 0x000fe40008011618 */
[----:B------:R-:W-:Y:S02]  /*14f0*/  @UP2 USHF.R.U32.HI UR5, URZ, UR9, UR10 ;  /* 0x00000009ff052299 */ /* 0x000fe4000801160a */
[----:B------:R-:W-:Y:S01]  /*1500*/  UMOV UR7, UR23 ;  /* 0x0000001700077c82 */ /* 0x000fe20008000000 */
[----:B------:R-:W-:Y:S01]  /*1510*/  UMOV UR18, UR19 ;  /* 0x0000001300127c82 */ /* 0x000fe20008000000 */
[----:B------:R-:W-:-:S02]  /*1520*/  @UP2 USHF.R.U32.HI UR6, URZ, UR9, UR7 ;  /* 0x00000009ff062299 */ /* 0x000fc40008011607 */
[----:B------:R-:W-:Y:S02]  /*1530*/  USHF.R.U32.HI UR13, URZ, UR13, UR18 ;  /* 0x0000000dff0d7299 */ /* 0x000fe40008011612 */
[----:B------:R-:W-:Y:S02]  /*1540*/  USEL UR4, UR20, UR24, !UP0 ;  /* 0x0000001814047287 */ /* 0x000fe4000c000000 */
[----:B------:R-:W-:Y:S02]  /*1550*/  UIMAD UR7, UR5, UR21, URZ ;  /* 0x00000015050772a4 */ /* 0x000fe4000f8e02ff */
[----:B------:R-:W-:Y:S02]  /*1560*/  USEL UR5, UR16, UR13, !UP1 ;  /* 0x0000000d10057287 */ /* 0x000fe4000c800000 */
[----:B------:R-:W-:Y:S02]  /*1570*/  UIMAD UR12, UR6, UR21, URZ ;  /* 0x00000015060c72a4 */ /* 0x000fe4000f8e02ff */
[----:B------:R-:W-:-:S02]  /*1580*/  UISETP.GE.AND UP0, UPT, UR4, UR7, UPT ;  /* 0x000000070400728c */ /* 0x000fc4000bf06270 */
[----:B------:R-:W-:Y:S02]  /*1590*/  UIMAD.WIDE.U32 UR10, UR4, UR8, URZ ;  /* 0x00000008040a72a5 */ /* 0x000fe4000f8e00ff */
[----:B------:R-:W-:Y:S02]  /*15a0*/  UISETP.GE.OR UP0, UPT, UR5, UR12, UP0 ;  /* 0x0000000c0500728c */ /* 0x000fe40008706670 */
[----:B------:R-:W-:Y:S02]  /*15b0*/  UIMAD.WIDE.U32 UR12, UR5, UR8, URZ ;  /* 0x00000008050c72a5 */ /* 0x000fe4000f8e00ff */
[----:B------:R-:W-:Y:S01]  /*15c0*/  UIADD3 UR10, UPT, UPT, -UR4, URZ, URZ ;  /* 0x000000ff040a7290 */ /* 0x000fe2000fffe1ff */
[----:B------:R-:W-:Y:S01]  /*15d0*/  UMOV UR8, UR11 ;  /* 0x0000000b00087c82 */ /* 0x000fe20008000000 */
[----:B------:R-:W-:Y:S02]  /*15e0*/  UIADD3 UR11, UPT, UPT, -UR5, URZ, URZ ;  /* 0x000000ff050b7290 */ /* 0x000fe4000fffe1ff */
[----:B------:R-:W-:-:S03]  /*15f0*/  USHF.R.U32.HI UR8, URZ, UR9, UR8 ;  /* 0x00000009ff087299 */ /* 0x000fc60008011608 */
[----:B------:R-:W-:Y:S01]  /*1600*/  @!UP0 UMOV UR7, UR13 ;  /* 0x0000000d00078c82 */ /* 0x000fe20008000000 */
[----:B------:R-:W-:Y:S02]  /*1610*/  UIMAD UR20, UR14, UR10, UR20 ;  /* 0x0000000a0e1472a4 */ /* 0x000fe4000f8e0214 */
[----:B------:R-:W-:Y:S02]  /*1620*/  USEL UR8, UR4, UR8, !UP2 ;  /* 0x0000000804087287 */ /* 0x000fe4000d000000 */
[----:B------:R-:W-:Y:S02]  /*1630*/  @!UP0 USHF.R.U32.HI UR7, URZ, UR9, UR7 ;  /* 0x00000009ff078299 */ /* 0x000fe40008011607 */
[----:B------:R-:W-:Y:S02]  /*1640*/  UIADD3 UR9, UPT, UPT, -UR8, URZ, URZ ;  /* 0x000000ff08097290 */ /* 0x000fe4000fffe1ff */
[----:B------:R-:W-:Y:S02]  /*1650*/  @!UP0 USEL UR7, UR5, UR7, !UP2 ;  /* 0x0000000705078287 */ /* 0x000fe4000d000000 */
[----:B------:R-:W-:-:S02]  /*1660*/  UIMAD UR9, UR21, UR9, UR4 ;  /* 0x00000009150972a4 */ /* 0x000fc4000f8e0204 */
[----:B------:R-:W-:Y:S02]  /*1670*/  @!UP0 UIADD3 UR8, UPT, UPT, UR8, -UR7, URZ ;  /* 0x8000000708088290 */ /* 0x000fe4000fffe0ff */
[----:B------:R-:W-:Y:S02]  /*1680*/  @!UP0 UIMAD UR6, UR9, UR6, UR7 ;  /* 0x00000006090682a4 */ /* 0x000fe4000f8e0207 */
[----:B------:R-:W-:Y:S02]  /*1690*/  @!UP0 UIMAD UR4, UR8, UR21, UR5 ;  /* 0x00000015080482a4 */ /* 0x000fe4000f8e0205 */
[----:B------:R-:W-:Y:S02]  /*16a0*/  UIMAD UR16, UR27, UR11, UR16 ;  /* 0x0000000b1b1072a4 */ /* 0x000fe4000f8e0210 */
[----:B------:R-:W-:Y:S01]  /*16b0*/  UIMAD UR20, UR4, UR14, UR20 ;  /* 0x0000000e041472a4 */ /* 0x000fe2000f8e0214 */
[----:B------:R-:W-:Y:S02]  /*16c0*/  @!UP0 UMOV UR5, UR6 ;  /* 0x0000000600058c82 */ /* 0x000fe40008000000 */
[----:B------:R-:W-:-:S12]  /*16d0*/  UIMAD UR16, UR5, UR27, UR16 ;  /* 0x0000001b051072a4 */ /* 0x000fd8000f8e0210 */
.L_x_19:
[----:B------:R-:W-:Y:S02]  /*16e0*/  UISETP.NE.AND UP1, UPT, UR28, 0x1, UPT ;  /* 0x000000011c00788c */ /* 0x000fe4000bf25270 */
[----:B------:R-:W-:Y:S02]  /*16f0*/  UISETP.NE.AND UP0, UPT, UR17, 0x2, UPT ;  /* 0x000000021100788c */ /* 0x000fe4000bf05270 */
[----:B------:R-:W-:-:S05]  /*1700*/  ULOP3.LUT UR21, UR26, 0x1c00, URZ, 0xc0, !UPT ;  /* 0x00001c001a157892 */ /* 0x000fca000f8ec0ff */
[----:B------:R-:W-:Y:S07]  /*1710*/  BRA.U UP1, `(.L_x_20) ;  /* 0x0000000101447547 */ /* 0x000fee000b800000 */
[----:B------:R-:W1:Y:S01]  /*1720*/  LDCU.128 UR8, c[0x0][0xb10] ;  /* 0x00016200ff0877ac */ /* 0x000e620008000c00 */
[----:B------:R-:W2:Y:S01]  /*1730*/  LDCU UR12, c[0x0][0xb0c] ;  /* 0x00016180ff0c77ac */ /* 0x000ea20008000800 */
[----:B------:R-:W3:Y:S01]  /*1740*/  LDCU UR13, c[0x0][0xb20] ;  /* 0x00016400ff0d77ac */ /* 0x000ee20008000800 */
[----:B-1----:R-:W-:Y:S02]  /*1750*/  UIMAD.WIDE.U32 UR6, UR16, UR8, URZ ;  /* 0x00000008100672a5 */ /* 0x002fe4000f8e00ff */
[----:B------:R-:W-:Y:S02]  /*1760*/  UIMAD.WIDE.U32 UR4, UR20, UR11, URZ ;  /* 0x0000000b140472a5 */ /* 0x000fe4000f8e00ff */
[----:B--2---:R-:W-:Y:S02]  /*1770*/  UISETP.NE.AND UP2, UPT, UR12, 0x1, UPT ;  /* 0x000000010c00788c */ /* 0x004fe4000bf45270 */
[----:B------:R-:W-:Y:S01]  /*1780*/  UISETP.NE.AND UP1, UPT, UR10, 0x1, UPT ;  /* 0x000000010a00788c */ /* 0x000fe2000bf25270 */
[----:B------:R-:W-:-:S02]  /*1790*/  UMOV UR6, UR7 ;  /* 0x0000000700067c82 */ /* 0x000fc40008000000 */
[----:B------:R-:W-:Y:S01]  /*17a0*/  UMOV UR4, UR5 ;  /* 0x0000000500047c82 */ /* 0x000fe20008000000 */
[----:B------:R-:W-:Y:S02]  /*17b0*/  USHF.R.U32.HI UR6, URZ, UR9, UR6 ;  /* 0x00000009ff067299 */ /* 0x000fe40008011606 */
[----:B---3--:R-:W-:Y:S02]  /*17c0*/  USHF.R.U32.HI UR4, URZ, UR13, UR4 ;  /* 0x0000000dff047299 */ /* 0x008fe40008011604 */
[----:B------:R-:W-:Y:S02]  /*17d0*/  USEL UR5, UR16, UR6, !UP2 ;  /* 0x0000000610057287 */ /* 0x000fe4000d000000 */
[----:B------:R-:W-:-:S04]  /*17e0*/  USEL UR4, UR20, UR4, !UP1 ;  /* 0x0000000414047287 */ /* 0x000fc8000c800000 */
[----:B------:R-:W-:Y:S02]  /*17f0*/  UIADD3 UR6, UPT, UPT, UR5, -UR4, URZ ;  /* 0x8000000405067290 */ /* 0x000fe4000fffe0ff */
[----:B------:R-:W-:Y:S02]  /*1800*/  UIADD3 UR4, UPT, UPT, -UR5, UR4, URZ ;  /* 0x0000000405047290 */ /* 0x000fe4000fffe1ff */
[----:B------:R-:W-:Y:S02]  /*1810*/  UIMAD UR20, UR6, UR10, UR20 ;  /* 0x0000000a061472a4 */ /* 0x000fe4000f8e0214 */
[----:B------:R-:W-:-:S12]  /*1820*/  UIMAD UR16, UR4, UR12, UR16 ;  /* 0x0000000c041072a4 */ /* 0x000fd8000f8e0210 */
.L_x_20:
[----:B------:R-:W-:Y:S05]  /*1830*/  BRA.U !UP5, `(.L_x_21) ;  /* 0x000000010d0c7547 */ /* 0x000fea000b800000 */
[----:B------:R-:W-:Y:S01]  /*1840*/  UCGABAR_WAIT ;  /* 0x0000000000007dc7 */ /* 0x000fe20008000000 */
[----:B------:R-:W-:Y:S01]  /*1850*/  CCTL.IVALL ;  /* 0x00000000ff00798f */ /* 0x000fe20002000000 */
[----:B------:R-:W-:Y:S05]  /*1860*/  BRA `(.L_x_22) ;  /* 0x0000000000047947 */ /* 0x000fea0003800000 */
.L_x_21:
[----:B------:R-:W-:Y:S06]  /*1870*/  BAR.SYNC.DEFER_BLOCKING 0x0 ;  /* 0x0000000000007b1d */ /* 0x000fec0000010000 */
.L_x_22:
[----:B------:R-:W-:Y:S05]  /*1880*/  BRA.U UP0, `(.L_x_23) ;  /* 0x0000001500e07547 */ /* 0x000fea000b800000 */
[----:B------:R-:W1:Y:S01]  /*1890*/  LDCU UR6, c[0x0][0x38c] ;  /* 0x00007180ff0677ac */ /* 0x000e620008000800 */
[----:B------:R-:W-:Y:S01]  /*18a0*/  PLOP3.LUT P1, PT, PT, PT, UP3, 0x80, 0x8 ;  /* 0x000000000008781c */ /* 0x000fe20003f2f038 */
[----:B------:R-:W-:Y:S01]  /*18b0*/  IMAD.MOV.U32 R12, RZ, RZ, 0x1 ;  /* 0x00000001ff0c7424 */ /* 0x000fe200078e00ff */
[----:B------:R-:W-:Y:S01]  /*18c0*/  ISETP.EQ.OR P2, PT, R0, RZ, P3 ;  /* 0x000000ff0000720c */ /* 0x000fe20001f42670 */
[----:B------:R-:W-:Y:S01]  /*18d0*/  UISETP.NE.AND UP1, UPT, UR17, URZ, UPT ;  /* 0x000000ff1100728c */ /* 0x000fe2000bf25270 */
[----:B------:R-:W-:Y:S02]  /*18e0*/  PLOP3.LUT P1, PT, P1, PT, PT, 0x8, 0x80 ;  /* 0x000000000080781c */ /* 0x000fe40000f2e170 */
[----:B------:R-:W-:Y:S01]  /*18f0*/  CS2R R10, SRZ ;  /* 0x00000000000a7805 */ /* 0x000fe2000001ff00 */
[----:B------:R-:W-:Y:S01]  /*1900*/  IMAD.MOV.U32 R9, RZ, RZ, RZ ;  /* 0x000000ffff097224 */ /* 0x000fe200078e00ff */
[----:B------:R-:W2:Y:S01]  /*1910*/  LDCU UR39, c[0x0][0x370] ;  /* 0x00006e00ff2777ac */ /* 0x000ea20008000800 */
[----:B------:R-:W-:Y:S01]  /*1920*/  IMAD.MOV.U32 R8, RZ, RZ, 0x1 ;  /* 0x00000001ff087424 */ /* 0x000fe200078e00ff */
[----:B------:R-:W3:Y:S01]  /*1930*/  LDCU.64 UR28, c[0x0][0x348] ;  /* 0x00006900ff1c77ac */ /* 0x000ee20008000a00 */
[----:B------:R-:W-:-:S02]  /*1940*/  USHF.R.U32.HI UR44, URZ, 0x6, UR21 ;  /* 0x00000006ff2c7899 */ /* 0x000fc40008011615 */
[----:B-1----:R-:W-:Y:S02]  /*1950*/  UIADD3 UR5, UPT, UPT, UR6, 0x3f, URZ ;  /* 0x0000003f06057890 */ /* 0x002fe4000fffe0ff */
[----:B------:R-:W-:Y:S02]  /*1960*/  UIADD3 UR46, UPT, UPT, UR6, 0x7e, URZ ;  /* 0x0000007e062e7890 */ /* 0x000fe4000fffe0ff */
[----:B------:R-:W-:Y:S01]  /*1970*/  USHF.R.S32.HI UR4, URZ, 0x1f, UR5 ;  /* 0x0000001fff047899 */ /* 0x000fe20008011405 */
[----:B------:R-:W1:Y:S03]  /*1980*/  LDCU UR38, c[0x0][0x374] ;  /* 0x00006e80ff2677ac */ /* 0x000e660008000800 */
[----:B------:R-:W-:Y:S02]  /*1990*/  ULEA.HI UR4, UR4, UR5, URZ, 0x6 ;  /* 0x0000000504047291 */ /* 0x000fe4000f8f30ff */
[----:B------:R-:W-:-:S02]  /*19a0*/  USEL UR25, UR37, 0x2, UP1 ;  /* 0x0000000225197887 */ /* 0x000fc40008800000 */
[----:B------:R-:W-:Y:S02]  /*19b0*/  USHF.R.S32.HI UR41, URZ, 0x6, UR4 ;  /* 0x00000006ff297899 */ /* 0x000fe40008011404 */
[----:B------:R-:W-:Y:S02]  /*19c0*/  UIADD3 UR4, UPT, UPT, UR6, -0x1, URZ ;  /* 0xffffffff06047890 */ /* 0x000fe4000fffe0ff */
[----:B------:R-:W-:Y:S02]  /*19d0*/  UISETP.LT.U32.AND UP0, UPT, UR41, 0xc, UPT ;  /* 0x0000000c2900788c */ /* 0x000fe4000bf01070 */
[----:B------:R-:W-:Y:S02]  /*19e0*/  UISETP.GE.U32.AND UP2, UPT, UR4, -0x7f, UPT ;  /* 0xffffff810400788c */ /* 0x000fe4000bf46070 */
[----:B------:R-:W-:Y:S01]  /*19f0*/  USEL UR40, UR41, 0xc, UP0 ;  /* 0x0000000c29287887 */ /* 0x000fe20008000000 */
[----:B------:R-:W-:-:S03]  /*1a00*/  UMOV UR5, URZ ;  /* 0x000000ff00057c82 */ /* 0x000fc60008000000 */
[----:B------:R-:W-:Y:S02]  /*1a10*/  UIADD3 UR24, UPT, UPT, UR40, -0x1, URZ ;  /* 0xffffffff28187890 */ /* 0x000fe4000fffe0ff */
[----:B------:R-:W-:-:S03]  /*1a20*/  UIADD3 UR43, UPT, UPT, UR41, -UR40, URZ ;  /* 0x80000028292b7290 */ /* 0x000fc6000fffe0ff */
[----:B------:R-:W-:-:S04]  /*1a30*/  @UP2 UIADD3 UR24, UPT, UPT, UR40, URZ, URZ ;  /* 0x000000ff28182290 */ /* 0x000fc8000fffe0ff */
[----:B-123--:R-:W-:-:S12]  /*1a40*/  UIADD3 UR24, UPT, UPT, UR24, 0x1, URZ ;  /* 0x0000000118187890 */ /* 0x00efd8000fffe0ff */
.L_x_43:
[----:B------:R-:W-:Y:S01]  /*1a50*/  UISETP.NE.AND UP0, UPT, UR45, URZ, UPT ;  /* 0x000000ff2d00728c */ /* 0x000fe2000bf05270 */
[----:B-1----:R-:W1:Y:S08]  /*1a60*/  S2UR UR45, SR_CgaCtaId ;  /* 0x00000000002d79c3 */ /* 0x002e700000008800 */
[----:B------:R-:W-:Y:S05]  /*1a70*/  BRA.U UP0, `(.L_x_24) ;  /* 0x0000000100347547 */ /* 0x000fea000b800000 */
[----:B------:R-:W2:Y:S01]  /*1a80*/  S2R R0, SR_CgaCtaId ;  /* 0x0000000000007919 */ /* 0x000ea20000008800 */
[----:B------:R-:W-:Y:S02]  /*1a90*/  MOV R3, 0x400 ;  /* 0x0000040000037802 */ /* 0x000fe40000000f00 */
[----:B------:R-:W-:Y:S02]  /*1aa0*/  SHF.L.U32 R2, R8, 0x1f, RZ ;  /* 0x0000001f08027819 */ /* 0x000fe400000006ff */
[----:B--2---:R-:W-:-:S05]  /*1ab0*/  LEA R0, R0, R3, 0x18 ;  /* 0x0000000300007211 */ /* 0x004fca00078ec0ff */
[----:B------:R-:W-:-:S04]  /*1ac0*/  IMAD R3, R9, 0x8, R0 ;  /* 0x0000000809037824 */ /* 0x000fc800078e0200 */
[----:B------:R-:W2:Y:S02]  /*1ad0*/  SYNCS.PHASECHK.TRANS64.TRYWAIT P0, [R3+URZ+0x160], R2 ;  /* 0x00016002030075a7 */ /* 0x000ea400080011ff */
[----:B--2---:R-:W-:Y:S05]  /*1ae0*/  @!P0 BRA `(.L_x_25) ;  /* 0x0000007000f88947 */ /* 0x004fea0003800000 */
.L_x_122:
[----:B------:R-:W-:Y:S01]  /*1af0*/  VIADD R9, R9, 0x1 ;  /* 0x0000000109097836 */ /* 0x000fe20000000000 */
[----:B------:R2:W-:Y:S04]  /*1b00*/  SYNCS.ARRIVE.TRANS64.A1T0 RZ, [R3+URZ+0x150], RZ ;  /* 0x000150ff03ff79a7 */ /* 0x0005e800081000ff */
[----:B------:R-:W-:-:S04]  /*1b10*/  ISETP.NE.AND P0, PT, R9, 0x2, PT ;  /* 0x000000020900780c */ /* 0x000fc80003f05270 */
[----:B------:R-:W-:Y:S02]  /*1b20*/  SEL R9, R9, RZ, P0 ;  /* 0x000000ff09097207 */ /* 0x000fe40000000000 */
[----:B--2---:R-:W-:-:S04]  /*1b30*/  SEL R3, RZ, 0x1, P0 ;  /* 0x00000001ff037807 */ /* 0x004fc80000000000 */
[----:B------:R-:W-:-:S07]  /*1b40*/  LOP3.LUT R8, R8, R3, RZ, 0x3c, !PT ;  /* 0x0000000308087212 */ /* 0x000fce00078e3cff */
.L_x_24:
[----:B------:R-:W-:Y:S01]  /*1b50*/  UMOV UR6, 0x400 ;  /* 0x0000040000067882 */ /* 0x000fe20000000000 */
[----:B------:R-:W-:Y:S01]  /*1b60*/  SHF.L.U32 R0, R12, 0x1f, RZ ;  /* 0x0000001f0c007819 */ /* 0x000fe200000006ff */
[----:B-1----:R-:W-:Y:S02]  /*1b70*/  ULEA UR6, UR45, UR6, 0x18 ;  /* 0x000000062d067291 */ /* 0x002fe4000f8ec0ff */
[----:B------:R-:W-:Y:S02]  /*1b80*/  UISETP.GE.U32.AND UP0, UPT, UR46, 0x7f, UPT ;  /* 0x0000007f2e00788c */ /* 0x000fe4000bf06070 */
[----:B------:R-:W-:Y:S02]  /*1b90*/  ULEA UR4, UR5, UR6, 0x3 ;  /* 0x0000000605047291 */ /* 0x000fe4000f8e18ff */
[----:B------:R-:W-:Y:S02]  /*1ba0*/  USHF.L.U32 UR11, UR20, 0x7, URZ ;  /* 0x00000007140b7899 */ /* 0x000fe400080006ff */
[----:B------:R-:W-:Y:S01]  /*1bb0*/  ULEA UR35, UR16, UR44, 0x7 ;  /* 0x0000002c10237291 */ /* 0x000fe2000f8e38ff */
[----:B------:R-:W-:-:S04]  /*1bc0*/  UMOV UR13, URZ ;  /* 0x000000ff000d7c82 */ /* 0x000fc80008000000 */
[----:B------:R1:W2:Y:S01]  /*1bd0*/  SYNCS.PHASECHK.TRANS64.TRYWAIT P0, [UR4+0x60], R0 ;  /* 0x00006000ff0075a7 */ /* 0x0002a20008001104 */
[----:B------:R-:W-:Y:S06]  /*1be0*/  BRA.U !UP0, `(.L_x_26) ;  /* 0x0000000108bc7547 */ /* 0x000fec000b800000 */
[----:B------:R-:W-:Y:S01]  /*1bf0*/  UMOV UR7, URZ ;  /* 0x000000ff00077c82 */ /* 0x000fe20008000000 */
[----:B------:R-:W-:-:S05]  /*1c00*/  UMOV UR4, UR5 ;  /* 0x0000000500047c82 */ /* 0x000fca0008000000 */
.L_x_32:
[----:B------:R-:W-:Y:S01]  /*1c10*/  ULEA UR33, UR4, UR6, 0x3 ;  /* 0x0000000604217291 */ /* 0x000fe2000f8e18ff */
[----:B--2---:R-:W-:Y:S01]  /*1c20*/  @!P3 MOV R2, 0x4000 ;  /* 0x000040000002b802 */ /* 0x004fe20000000f00 */
[----:B--2-4-:R-:W-:Y:S10]  /*1c30*/  @P0 BRA `(.L_x_27) ;  /* 0x00000000000c0947 */ /* 0x014ff40003800000 */
[----:B------:R-:W-:-:S04]  /*1c40*/  SHF.L.U32 R3, R12, 0x1f, RZ ;  /* 0x0000001f0c037819 */ /* 0x000fc800000006ff */
[----:B------:R-:W2:Y:S02]  /*1c50*/  SYNCS.PHASECHK.TRANS64.TRYWAIT P0, [UR33+0x60], R3 ;  /* 0x00006003ff0075a7 */ /* 0x000ea40008001121 */
[----:B--2---:R-:W-:Y:S05]  /*1c60*/  @!P0 BRA `(.L_x_28) ;  /* 0x0000007000ac8947 */ /* 0x004fea0003800000 */
.L_x_27:
[----:B------:R2:W-:Y:S01]  /*1c70*/  @!P3 SYNCS.ARRIVE.TRANS64 RZ, [UR33], R2 ;  /* 0x00000002ffffb9a7 */ /* 0x0005e20008000021 */
[----:B------:R-:W-:-:S04]  /*1c80*/  ULOP3.LUT UR5, UR25, 0x2, URZ, 0xfc, !UPT ;  /* 0x0000000219057892 */ /* 0x000fc8000f8efcff */
[----:B------:R-:W-:-:S09]  /*1c90*/  UISETP.NE.AND UP0, UPT, UR5, 0x2, UPT ;  /* 0x000000020500788c */ /* 0x000fd2000bf05270 */
[----:B------:R-:W-:Y:S05]  /*1ca0*/  BRA.U UP0, `(.L_x_29) ;  /* 0x0000000100047547 */ /* 0x000fea000b800000 */
[----:B------:R-:W-:Y:S05]  /*1cb0*/  BPT.TRAP 0x1 ;  /* 0x000000040000795c */ /* 0x000fea0000300000 */
.L_x_29:
[----:B------:R-:W-:Y:S04]  /*1cc0*/  BSSY.RECONVERGENT B0, `(.L_x_30) ;  /* 0x0000003000007945 */ /* 0x000fe80003800200 */
[----:B------:R-:W-:Y:S05]  /*1cd0*/  @P2 BRA `(.L_x_31) ;  /* 0x0000000000042947 */ /* 0x000fea0003800000 */
[----:B------:R-:W-:Y:S05]  /*1ce0*/  BPT.TRAP 0x1 ;  /* 0x000000040000795c */ /* 0x000fea0000300000 */
.L_x_31:
[----:B------:R-:W-:Y:S05]  /*1cf0*/  BSYNC.RECONVERGENT B0 ;  /* 0x0000000000007941 */ /* 0x000fea0003800200 */
.L_x_30:
[----:B------:R-:W-:Y:S02]  /*1d00*/  UIADD3 UR5, UPT, UPT, UR4, 0x1, URZ ;  /* 0x0000000104057890 */ /* 0x000fe4000fffe0ff */
[----:B------:R-:W-:Y:S02]  /*1d10*/  UIADD3 UR16, UP1, UPT, UR28, 0x80, URZ ;  /* 0x000000801c107890 */ /* 0x000fe4000ff3e0ff */
[----:B------:R-:W-:Y:S02]  /*1d20*/  UISETP.NE.AND UP0, UPT, UR5, 0xc, UPT ;  /* 0x0000000c0500788c */ /* 0x000fe4000bf05270 */
[----:B------:R-:W-:Y:S02]  /*1d30*/  USHF.L.U32 UR34, UR7, 0x6, URZ ;  /* 0x0000000607227899 */ /* 0x000fe400080006ff */
[----:B------:R-:W-:Y:S02]  /*1d40*/  USEL UR9, URZ, 0x1, UP0 ;  /* 0x00000001ff097887 */ /* 0x000fe40008000000 */
[----:B------:R-:W-:-:S02]  /*1d50*/  USEL UR5, UR5, URZ, UP0 ;  /* 0x000000ff05057287 */ /* 0x000fc40008000000 */
[----:B------:R-:W-:Y:S02]  /*1d60*/  UIADD3 UR14, UP0, UPT, UR28, 0x180, URZ ;  /* 0x000001801c0e7890 */ /* 0x000fe4000ff1e0ff */
[----:B------:R-:W-:Y:S01]  /*1d70*/  ULEA UR8, UR5, UR6, 0x3 ;  /* 0x0000000605087291 */ /* 0x000fe2000f8e18ff */
[----:B------:R-:W-:Y:S01]  /*1d80*/  LOP3.LUT R12, R12, UR9, RZ, 0x3c, !PT ;  /* 0x000000090c0c7c12 */ /* 0x000fe2000f8e3cff */
[----:B------:R-:W-:Y:S02]  /*1d90*/  UIADD3.X UR17, UPT, UPT, URZ, UR29, URZ, UP1, !UPT ;  /* 0x0000001dff117290 */ /* 0x000fe40008ffe4ff */
[----:B------:R-:W-:Y:S01]  /*1da0*/  UIADD3.X UR15, UPT, UPT, URZ, UR29, URZ, UP0, !UPT ;  /* 0x0000001dff0f7290 */ /* 0x000fe200087fe4ff */
[----:B-1----:R-:W-:Y:S01]  /*1db0*/  SHF.L.U32 R0, R12, 0x1f, RZ ;  /* 0x0000001f0c007819 */ /* 0x002fe200000006ff */
[----:B------:R-:W-:Y:S01]  /*1dc0*/  UMOV UR18, 0x0 ;  /* 0x0000000000127882 */ /* 0x000fe20000000000 */
[----:B------:R-:W-:Y:S01]  /*1dd0*/  UMOV UR19, 0x10000000 ;  /* 0x1000000000137882 */ /* 0x000fe20000000000 */
[----:B------:R-:W-:Y:S01]  /*1de0*/  UMOV UR12, UR36 ;  /* 0x00000024000c7c82 */ /* 0x000fe20008000000 */
[----:B------:R3:W4:Y:S01]  /*1df0*/  SYNCS.PHASECHK.TRANS64.TRYWAIT P0, [UR8+0x60], R0 ;  /* 0x00006000ff0075a7 */ /* 0x0007220008001108 */
[----:B------:R-:W-:Y:S01]  /*1e00*/  USHF.L.U32 UR8, UR4, 0xd, URZ ;  /* 0x0000000d04087899 */ /* 0x000fe200080006ff */
[----:B------:R-:W-:-:S02]  /*1e10*/  UMOV UR9, UR33 ;  /* 0x0000002100097c82 */ /* 0x000fc40008000000 */
[----:B------:R-:W-:Y:S01]  /*1e20*/  UMOV UR4, 0xff0000 ;  /* 0x00ff000000047882 */ /* 0x000fe20000000000 */
[----:B------:R-:W-:Y:S02]  /*1e30*/  ULOP3.LUT UR32, UR8, UR21, URZ, 0xfc, !UPT ;  /* 0x0000001508207292 */ /* 0x000fe4000f8efcff */
[----:B------:R-:W-:Y:S02]  /*1e40*/  UIADD3 UR8, UPT, UPT, UR6, 0x20400, UR8 ;  /* 0x0002040006087890 */ /* 0x000fe4000fffe008 */
[----:B------:R-:W-:Y:S01]  /*1e50*/  UIADD3 UR32, UPT, UPT, UR6, 0x8400, UR32 ;  /* 0x0000840006207890 */ /* 0x000fe2000fffe020 */
[----:B------:R-:W-:Y:S01]  /*1e60*/  UMOV UR10, UR34 ;  /* 0x00000022000a7c82 */ /* 0x000fe20008000000 */
[----:B------:R-:W-:Y:S01]  /*1e70*/  UIADD3 UR7, UPT, UPT, UR7, 0x1, URZ ;  /* 0x0000000107077890 */ /* 0x000fe2000fffe0ff */
[----:B------:R-:W-:-:S03]  /*1e80*/  UMOV UR13, UR24 ;  /* 0x00000018000d7c82 */ /* 0x000fc60008000000 */
[----:B------:R-:W-:-:S03]  /*1e90*/  UISETP.NE.AND UP0, UPT, UR7, UR24, UPT ;  /* 0x000000180700728c */ /* 0x000fc6000bf05270 */
[----:B------:R1:W-:Y:S01]  /*1ea0*/  UTMALDG.3D.MULTICAST [UR32], [UR16], UR4, desc[UR18] ;  /* 0x00001220100073b4 */ /* 0x0003e20008011804 */
[----:B------:R3:W-:Y:S01]  /*1eb0*/  UTMALDG.3D [UR8], [UR14], desc[UR18] ;  /* 0x000012080e0075b4 */ /* 0x0007e20008011000 */
[----:B-1----:R-:W-:-:S04]  /*1ec0*/  UMOV UR4, UR5 ;  /* 0x0000000500047c82 */ /* 0x002fc80008000000 */
[----:B---3--:R-:W-:Y:S05]  /*1ed0*/  BRA.U UP0, `(.L_x_32) ;  /* 0xfffffffd004c7547 */ /* 0x008fea000b83ffff */
.L_x_26:
[----:B------:R-:W-:Y:S01]  /*1ee0*/  ULEA UR4, UR5, UR6, 0x3 ;  /* 0x0000000605047291 */ /* 0x000fe2000f8e18ff */
[----:B-1----:R-:W-:Y:S01]  /*1ef0*/  SHF.L.U32 R0, R12, 0x1f, RZ ;  /* 0x0000001f0c007819 */ /* 0x002fe200000006ff */
[----:B------:R-:W-:Y:S01]  /*1f00*/  @!P1 SYNCS.ARRIVE.TRANS64.A1T0 RZ, [UR6+0xe8], RZ ;  /* 0x0000e8ffffff99a7 */ /* 0x000fe20008100006 */
[----:B------:R-:W-:-:S06]  /*1f10*/  UISETP.GT.AND UP0, UPT, UR41, UR40, UPT ;  /* 0x000000282900728c */ /* 0x000fcc000bf04270 */
[----:B--2-4-:R1:W2:Y:S03]  /*1f20*/  SYNCS.PHASECHK.TRANS64.TRYWAIT P0, [UR4+0x60], R0 ;  /* 0x00006000ff0075a7 */ /* 0x0142a60008001104 */
[----:B------:R-:W-:Y:S05]  /*1f30*/  BRA.U !UP0, `(.L_x_33) ;  /* 0x0000000108c07547 */ /* 0x000fea000b800000 */
[----:B------:R-:W-:Y:S01]  /*1f40*/  UIADD3 UR26, UPT, UPT, UR43, UR13, URZ ;  /* 0x0000000d2b1a7290 */ /* 0x000fe2000fffe0ff */
[----:B------:R-:W-:-:S11]  /*1f50*/  UMOV UR4, UR5 ;  /* 0x0000000500047c82 */ /* 0x000fd60008000000 */
.L_x_39:
[----:B------:R-:W-:Y:S01]  /*1f60*/  ULEA UR17, UR4, UR6, 0x3 ;  /* 0x0000000604117291 */ /* 0x000fe2000f8e18ff */
[----:B--2---:R-:W-:Y:S01]  /*1f70*/  @!P3 MOV R2, 0x4000 ;  /* 0x000040000002b802 */ /* 0x004fe20000000f00 */
[----:B--2-4-:R-:W-:Y:S10]  /*1f80*/  @P0 BRA `(.L_x_34) ;  /* 0x00000000000c0947 */ /* 0x014ff40003800000 */
[----:B------:R-:W-:-:S04]  /*1f90*/  SHF.L.U32 R3, R12, 0x1f, RZ ;  /* 0x0000001f0c037819 */ /* 0x000fc800000006ff */
[----:B------:R-:W2:Y:S02]  /*1fa0*/  SYNCS.PHASECHK.TRANS64.TRYWAIT P0, [UR17+0x60], R3 ;  /* 0x00006003ff0075a7 */ /* 0x000ea40008001111 */
[----:B--2---:R-:W-:Y:S05]  /*1fb0*/  @!P0 BRA `(.L_x_35) ;  /* 0x0000006c00f08947 */ /* 0x004fea0003800000 */
.L_x_34:
[----:B------:R2:W-:Y:S01]  /*1fc0*/  @!P3 SYNCS.ARRIVE.TRANS64 RZ, [UR17], R2 ;  /* 0x00000002ffffb9a7 */ /* 0x0005e20008000011 */
[----:B------:R-:W-:-:S04]  /*1fd0*/  ULOP3.LUT UR5, UR25, 0x2, URZ, 0xfc, !UPT ;  /* 0x0000000219057892 */ /* 0x000fc8000f8efcff */
[----:B------:R-:W-:-:S09]  /*1fe0*/  UISETP.NE.AND UP0, UPT, UR5, 0x2, UPT ;  /* 0x000000020500788c */ /* 0x000fd2000bf05270 */
[----:B------:R-:W-:Y:S05]  /*1ff0*/  BRA.U UP0, `(.L_x_36) ;  /* 0x0000000100047547 */ /* 0x000fea000b800000 */
[----:B------:R-:W-:Y:S05]  /*2000*/  BPT.TRAP 0x1 ;  /* 0x000000040000795c */ /* 0x000fea0000300000 */
.L_x_36:
[----:B------:R-:W-:Y:S04]  /*2010*/  BSSY.RECONVERGENT B0, `(.L_x_37) ;  /* 0x0000003000007945 */ /* 0x000fe80003800200 */
[----:B------:R-:W-:Y:S05]  /*2020*/  @P2 BRA `(.L_x_38) ;  /* 0x0000000000042947 */ /* 0x000fea0003800000 */
[----:B------:R-:W-:Y:S05]  /*2030*/  BPT.TRAP 0x1 ;  /* 0x000000040000795c */ /* 0x000fea0000300000 */
.L_x_38:
[----:B------:R-:W-:Y:S05]  /*2040*/  BSYNC.RECONVERGENT B0 ;  /* 0x0000000000007941 */ /* 0x000fea0003800200 */
.L_x_37:
[----:B------:R-:W-:Y:S02]  /*2050*/  UIADD3 UR5, UPT, UPT, UR4, 0x1, URZ ;  /* 0x0000000104057890 */ /* 0x000fe4000fffe0ff */
[----:B------:R-:W-:Y:S02]  /*2060*/  UIADD3 UR14, UP1, UPT, UR28, 0x80, URZ ;  /* 0x000000801c0e7890 */ /* 0x000fe4000ff3e0ff */
[----:B------:R-:W-:Y:S02]  /*2070*/  UISETP.NE.AND UP0, UPT, UR5, 0xc, UPT ;  /* 0x0000000c0500788c */ /* 0x000fe4000bf05270 */
[----:B------:R-:W-:Y:S02]  /*2080*/  USHF.L.U32 UR18, UR13, 0x6, URZ ;  /* 0x000000060d127899 */ /* 0x000fe400080006ff */
[----:B------:R-:W-:Y:S02]  /*2090*/  USEL UR8, URZ, 0x1, UP0 ;  /* 0x00000001ff087887 */ /* 0x000fe40008000000 */
[----:B------:R-:W-:-:S02]  /*20a0*/  USEL UR5, UR5, URZ, UP0 ;  /* 0x000000ff05057287 */ /* 0x000fc40008000000 */
[----:B------:R-:W-:Y:S02]  /*20b0*/  UIADD3 UR22, UP0, UPT, UR28, 0x180, URZ ;  /* 0x000001801c167890 */ /* 0x000fe4000ff1e0ff */
[----:B------:R-:W-:Y:S01]  /*20c0*/  LOP3.LUT R12, R12, UR8, RZ, 0x3c, !PT ;  /* 0x000000080c0c7c12 */ /* 0x000fe2000f8e3cff */
[----:B------:R-:W-:Y:S02]  /*20d0*/  USHF.L.U32 UR8, UR4, 0xd, URZ ;  /* 0x0000000d04087899 */ /* 0x000fe400080006ff */
[----:B------:R-:W-:Y:S01]  /*20e0*/  ULEA UR7, UR5, UR6, 0x3 ;  /* 0x0000000605077291 */ /* 0x000fe2000f8e18ff */
[----:B-1----:R-:W-:Y:S01]  /*20f0*/  SHF.L.U32 R0, R12, 0x1f, RZ ;  /* 0x0000001f0c007819 */ /* 0x002fe200000006ff */
[----:B------:R-:W-:Y:S02]  /*2100*/  ULOP3.LUT UR16, UR8, UR21, URZ, 0xfc, !UPT ;  /* 0x0000001508107292 */ /* 0x000fe4000f8efcff */
[----:B------:R-:W-:Y:S02]  /*2110*/  UIADD3.X UR15, UPT, UPT, URZ, UR29, URZ, UP1, !UPT ;  /* 0x0000001dff0f7290 */ /* 0x000fe40008ffe4ff */
[----:B------:R-:W-:-:S02]  /*2120*/  UIADD3 UR16, UPT, UPT, UR6, 0x8400, UR16 ;  /* 0x0000840006107890 */ /* 0x000fc4000fffe010 */
[----:B------:R-:W-:Y:S01]  /*2130*/  UIADD3 UR8, UPT, UPT, UR6, 0x20400, UR8 ;  /* 0x0002040006087890 */ /* 0x000fe2000fffe008 */
[----:B------:R3:W4:Y:S01]  /*2140*/  SYNCS.PHASECHK.TRANS64.TRYWAIT P0, [UR7+0x60], R0 ;  /* 0x00006000ff0075a7 */ /* 0x0007220008001107 */
[----:B------:R-:W-:Y:S01]  /*2150*/  UIADD3.X UR23, UPT, UPT, URZ, UR29, URZ, UP0, !UPT ;  /* 0x0000001dff177290 */ /* 0x000fe200087fe4ff */
[----:B------:R-:W-:Y:S01]  /*2160*/  UMOV UR4, 0xff0000 ;  /* 0x00ff000000047882 */ /* 0x000fe20000000000 */
[----:B------:R-:W-:Y:S01]  /*2170*/  UMOV UR30, 0x0 ;  /* 0x00000000001e7882 */ /* 0x000fe20000000000 */
[----:B------:R-:W-:Y:S01]  /*2180*/  UMOV UR31, 0x10000000 ;  /* 0x10000000001f7882 */ /* 0x000fe20000000000 */
[----:B------:R-:W-:Y:S01]  /*2190*/  UMOV UR19, UR35 ;  /* 0x0000002300137c82 */ /* 0x000fe20008000000 */
[----:B------:R-:W-:Y:S01]  /*21a0*/  UMOV UR20, UR36 ;  /* 0x0000002400147c82 */ /* 0x000fe20008000000 */
[----:B------:R-:W-:Y:S01]  /*21b0*/  UMOV UR12, UR36 ;  /* 0x00000024000c7c82 */ /* 0x000fe20008000000 */
[----:B------:R-:W-:Y:S01]  /*21c0*/  UMOV UR9, UR17 ;  /* 0x0000001100097c82 */ /* 0x000fe20008000000 */
[----:B------:R-:W-:Y:S01]  /*21d0*/  UMOV UR10, UR18 ;  /* 0x00000012000a7c82 */ /* 0x000fe20008000000 */
[----:B------:R1:W-:Y:S01]  /*21e0*/  UTMALDG.3D.MULTICAST [UR16], [UR14], UR4, desc[UR30] ;  /* 0x00001e100e0073b4 */ /* 0x0003e20008011804 */
[----:B------:R-:W-:-:S04]  /*21f0*/  UIADD3 UR13, UPT, UPT, UR13, 0x1, URZ ;  /* 0x000000010d0d7890 */ /* 0x000fc8000fffe0ff */
[----:B------:R-:W-:Y:S01]  /*2200*/  UISETP.NE.AND UP0, UPT, UR13, UR26, UPT ;  /* 0x0000001a0d00728c */ /* 0x000fe2000bf05270 */
[----:B------:R3:W-:Y:S01]  /*2210*/  UTMALDG.3D [UR8], [UR22], desc[UR30] ;  /* 0x00001e08160075b4 */ /* 0x0007e20008011000 */
[----:B-1----:R-:W-:-:S07]  /*2220*/  UMOV UR4, UR5 ;  /* 0x0000000500047c82 */ /* 0x002fce0008000000 */
[----:B---3--:R-:W-:Y:S05]  /*2230*/  BRA.U UP0, `(.L_x_39) ;  /* 0xfffffffd00487547 */ /* 0x008fea000b83ffff */
.L_x_33:
[C---:B------:R-:W-:Y:S01]  /*2240*/  LEA R3, R11.reuse, UR6, 0x3 ;  /* 0x000000060b037c11 */ /* 0x040fe2000f8e18ff */
[----:B------:R-:W-:Y:S01]  /*2250*/  NOP ;  /* 0x0000000000007918 */ /* 0x000fe20000000000 */
[----:B-1----:R-:W-:Y:S02]  /*2260*/  SHF.L.U32 R0, R10, 0x1f, RZ ;  /* 0x0000001f0a007819 */ /* 0x002fe400000006ff */
[----:B------:R-:W-:Y:S02]  /*2270*/  LEA R5, R11, UR6, 0x4 ;  /* 0x000000060b057c11 */ /* 0x000fe4000f8e20ff */
[----:B--2-4-:R-:W1:Y:S02]  /*2280*/  SYNCS.PHASECHK.TRANS64.TRYWAIT P0, [R3+URZ+0xf0], R0 ;  /* 0x0000f000030075a7 */ /* 0x014e6400080011ff */
[----:B-1----:R-:W-:Y:S05]  /*2290*/  @!P0 BRA `(.L_x_40) ;  /* 0x0000006c00508947 */ /* 0x002fea0003800000 */
.L_x_125:
[----:B------:R-:W2:Y:S01]  /*22a0*/  LDS.128 R4, [R5+0x180] ;  /* 0x0001800005047984 */ /* 0x000ea20000000c00 */
[----:B------:R-:W-:Y:S01]  /*22b0*/  UISETP.GE.AND UP0, UPT, UR42, 0x1, UPT ;  /* 0x000000012a00788c */ /* 0x000fe2000bf06270 */
[----:B------:R-:W-:Y:S01]  /*22c0*/  @!PT LDS RZ, [RZ] ;  /* 0x00000000fffff984 */ /* 0x000fe20000000800 */
[----:B------:R-:W-:Y:S01]  /*22d0*/  @!PT LDS RZ, [RZ] ;  /* 0x00000000fffff984 */ /* 0x000fe20000000800 */
[----:B------:R-:W-:Y:S01]  /*22e0*/  @!PT LDS RZ, [RZ] ;  /* 0x00000000fffff984 */ /* 0x000fe20000000800 */
[----:B------:R-:W-:Y:S01]  /*22f0*/  @!PT LDS RZ, [RZ] ;  /* 0x00000000fffff984 */ /* 0x000fe20000000800 */
[----:B------:R3:W-:Y:S06]  /*2300*/  MEMBAR.ALL.CTA ;  /* 0x0000000000007992 */ /* 0x0007ec0000008000 */
[----:B---3--:R-:W3:Y:S01]  /*2310*/  FENCE.VIEW.ASYNC.S ;  /* 0x00000000000073c6 */ /* 0x008ee20000000000 */
[----:B--2---:R-:W-:-:S13]  /*2320*/  LOP3.LUT P0, RZ, R6, 0x1, RZ, 0xc0, !PT ;  /* 0x0000000106ff7812 */ /* 0x004fda000780c0ff */
[----:B---3--:R-:W-:Y:S01]  /*2330*/  VOTEU.ANY UP1, P0 ;  /* 0x0000000000ff7886 */ /* 0x008fe20000020100 */
[----:B------:R-:W-:-:S13]  /*2340*/  PLOP3.LUT P0, PT, PT, PT, UP1, 0x80, 0x8 ;  /* 0x000000000008781c */ /* 0x000fda0003f0f018 */
[----:B-1----:R-:W-:Y:S02]  /*2350*/  @P0 LOP3.LUT R0, R5, 0xffff, RZ, 0xc0, !PT ;  /* 0x0000ffff05000812 */ /* 0x002fe400078ec0ff */
[----:B------:R-:W-:Y:S02]  /*2360*/  @P0 MOV R2, R4 ;  /* 0x0000000400020202 */ /* 0x000fe40000000f00 */
[----:B------:R-:W-:Y:S01]  /*2370*/  @P0 R2UR UR7, R0 ;  /* 0x00000000000702ca */ /* 0x000fe200000e0000 */
[----:B------:R-:W-:Y:S01]  /*2380*/  VIADD R0, R3, 0x100 ;  /* 0x0000010003007836 */ /* 0x000fe20000000000 */
[----:B------:R-:W-:Y:S02]  /*2390*/  @P0 SHF.R.U32.HI R4, RZ, 0x10, R5 ;  /* 0x00000010ff040819 */ /* 0x000fe40000011605 */
[----:B------:R-:W-:Y:S02]  /*23a0*/  @P0 R2UR UR8, R2 ;  /* 0x00000000020802ca */ /* 0x000fe400000e0000 */
[----:B------:R-:W-:-:S02]  /*23b0*/  PRMT R0, RZ, 0x654, R0 ;  /* 0x00000654ff007816 */ /* 0x000fc40000000000 */
[----:B------:R-:W-:Y:S02]  /*23c0*/  @P0 R2UR UR4, R4 ;  /* 0x00000000040402ca */ /* 0x000fe400000e0000 */
[----:B------:R1:W-:Y:S03]  /*23d0*/  SYNCS.ARRIVE.TRANS64.RED.A1T0 RZ, [R0+URZ], RZ ;  /* 0x000000ff00ff79a7 */ /* 0x0003e600081004ff */
[----:B------:R-:W-:-:S04]  /*23e0*/  @UP1 UMOV UR27, UR7 ;  /* 0x00000007001b1c82 */ /* 0x000fc80008000000 */
[----:B------:R-:W-:-:S04]  /*23f0*/  @UP1 UMOV UR37, UR8 ;  /* 0x0000000800251c82 */ /* 0x000fc80008000000 */
[----:B------:R-:W-:Y:S01]  /*2400*/  @UP1 UMOV UR36, UR4 ;  /* 0x0000000400241c82 */ /* 0x000fe20008000000 */
[----:B------:R-:W-:Y:S05]  /*2410*/  BRA.U !UP0, `(.L_x_41) ;  /* 0x0000000108d47547 */ /* 0x000fea000b800000 */
[----:B------:R-:W2:Y:S01]  /*2420*/  LDCU.128 UR12, c[0x0][0xb10] ;  /* 0x00016200ff0c77ac */ /* 0x000ea20008000c00 */
[----:B------:R-:W3:Y:S01]  /*2430*/  LDCU UR26, c[0x0][0xb20] ;  /* 0x00016400ff1a77ac */ /* 0x000ee20008000800 */
[----:B------:R-:W4:Y:S01]  /*2440*/  LDCU UR20, c[0x0][0xb0c] ;  /* 0x00016180ff1477ac */ /* 0x000f220008000800 */
[----:B------:R-:W1:Y:S01]  /*2450*/  LDCU.64 UR10, c[0x0][0xb28] ;  /* 0x00016500ff0a77ac */ /* 0x000e620008000a00 */
[----:B------:R-:W-:Y:S02]  /*2460*/  UISETP.NE.AND UP3, UPT, UR42, 0x1, UPT ;  /* 0x000000012a00788c */ /* 0x000fe4000bf65270 */
[----:B--2---:R-:W-:Y:S02]  /*2470*/  UIMAD.WIDE.U32 UR16, UR38, UR15, URZ ;  /* 0x0000000f261072a5 */ /* 0x004fe4000f8e00ff */
[----:B------:R-:W-:Y:S02]  /*2480*/  UIMAD.WIDE.U32 UR8, UR39, UR12, URZ ;  /* 0x0000000c270872a5 */ /* 0x000fe4000f8e00ff */
[----:B------:R-:W-:-:S02]  /*2490*/  UISETP.NE.AND UP0, UPT, UR14, 0x1, UPT ;  /* 0x000000010e00788c */ /* 0x000fc4000bf05270 */
[----:B------:R-:W-:Y:S01]  /*24a0*/  UIMAD.WIDE.U32 UR22, UR27, UR15, URZ ;  /* 0x0000000f1b1672a5 */ /* 0x000fe2000f8e00ff */
[----:B------:R-:W-:Y:S02]  /*24b0*/  UMOV UR16, UR17 ;  /* 0x0000001100107c82 */ /* 0x000fe40008000000 */
[----:B------:R-:W-:Y:S01]  /*24c0*/  UMOV UR8, UR9 ;  /* 0x0000000900087c82 */ /* 0x000fe20008000000 */
[----:B---3--:R-:W-:Y:S02]  /*24d0*/  USHF.R.U32.HI UR16, URZ, UR26, UR16 ;  /* 0x0000001aff107299 */ /* 0x008fe40008011610 */
[----:B----4-:R-:W-:Y:S02]  /*24e0*/  UISETP.NE.AND UP2, UPT, UR20, 0x1, UPT ;  /* 0x000000011400788c */ /* 0x010fe4000bf45270 */
[----:B------:R-:W-:Y:S02]  /*24f0*/  USHF.R.U32.HI UR8, URZ, UR13, UR8 ;  /* 0x0000000dff087299 */ /* 0x000fe40008011608 */
[----:B------:R-:W-:-:S02]  /*2500*/  USEL UR7, UR38, UR16, !UP0 ;  /* 0x0000001026077287 */ /* 0x000fc4000c000000 */
[----:B------:R-:W-:Y:S02]  /*2510*/  USEL UR8, UR39, UR8, !UP2 ;  /* 0x0000000827087287 */ /* 0x000fe4000d000000 */
[----:B-1----:R-:W-:Y:S01]  /*2520*/  UIMAD.WIDE.U32 UR16, UR7, UR10, URZ ;  /* 0x0000000a071072a5 */ /* 0x002fe2000f8e00ff */
[----:B------:R-:W-:Y:S01]  /*2530*/  UMOV UR4, UR23 ;  /* 0x0000001700047c82 */ /* 0x000fe20008000000 */
[----:B------:R-:W-:Y:S02]  /*2540*/  UIMAD.WIDE.U32 UR18, UR37, UR12, URZ ;  /* 0x0000000c251272a5 */ /* 0x000fe4000f8e00ff */
[----:B------:R-:W-:-:S03]  /*2550*/  UIMAD.WIDE.U32 UR22, UR8, UR10, URZ ;  /* 0x0000000a081672a5 */ /* 0x000fc6000f8e00ff */
[----:B------:R-:W-:Y:S01]  /*2560*/  UMOV UR16, UR17 ;  /* 0x0000001100107c82 */ /* 0x000fe20008000000 */
[----:B------:R-:W-:Y:S02]  /*2570*/  USHF.R.U32.HI UR4, URZ, UR26, UR4 ;  /* 0x0000001aff047299 */ /* 0x000fe40008011604 */
[----:B------:R-:W-:Y:S01]  /*2580*/  @UP3 USHF.R.U32.HI UR7, URZ, UR11, UR16 ;  /* 0x0000000bff073299 */ /* 0x000fe20008011610 */
[----:B------:R-:W-:Y:S01]  /*2590*/  UMOV UR18, UR19 ;  /* 0x0000001300127c82 */ /* 0x000fe20008000000 */
[----:B------:R-:W-:Y:S01]  /*25a0*/  UMOV UR22, UR23 ;  /* 0x0000001700167c82 */ /* 0x000fe20008000000 */
[----:B------:R-:W-:Y:S02]  /*25b0*/  USHF.R.U32.HI UR13, URZ, UR13, UR18 ;  /* 0x0000000dff0d7299 */ /* 0x000fe40008011612 */
[----:B------:R-:W-:Y:S02]  /*25c0*/  USEL UR4, UR27, UR4, !UP0 ;  /* 0x000000041b047287 */ /* 0x000fe4000c000000 */
[----:B------:R-:W-:-:S02]  /*25d0*/  @UP3 USHF.R.U32.HI UR8, URZ, UR11, UR22 ;  /* 0x0000000bff083299 */ /* 0x000fc40008011616 */
[----:B------:R-:W-:Y:S02]  /*25e0*/  UIMAD UR9, UR42, UR7, URZ ;  /* 0x000000072a0972a4 */ /* 0x000fe4000f8e02ff */
[----:B------:R-:W-:Y:S02]  /*25f0*/  USEL UR7, UR37, UR13, !UP2 ;  /* 0x0000000d25077287 */ /* 0x000fe4000d000000 */
[----:B------:R-:W-:Y:S02]  /*2600*/  UIMAD UR12, UR42, UR8, URZ ;  /* 0x000000082a0c72a4 */ /* 0x000fe4000f8e02ff */
[----:B------:R-:W-:Y:S02]  /*2610*/  UISETP.GE.AND UP0, UPT, UR4, UR9, UPT ;  /* 0x000000090400728c */ /* 0x000fe4000bf06270 */
[----:B------:R-:W-:Y:S02]  /*2620*/  UIMAD.WIDE.U32 UR16, UR4, UR10, URZ ;  /* 0x0000000a041072a5 */ /* 0x000fe4000f8e00ff */
[----:B------:R-:W-:-:S02]  /*2630*/  UISETP.GE.OR UP0, UPT, UR7, UR12, UP0 ;  /* 0x0000000c0700728c */ /* 0x000fc40008706670 */
        /* <DEDUP_REMOVED lines=19> */
.L_x_41:
[----:B------:R-:W2:Y:S02]  /*2770*/  LDCU UR4, c[0x0][0xb30] ;  /* 0x00016600ff0477ac */ /* 0x000ea40008000800 */
[----:B--2---:R-:W-:-:S09]  /*2780*/  UISETP.NE.AND UP0, UPT, UR4, 0x1, UPT ;  /* 0x000000010400788c */ /* 0x004fd2000bf05270 */
[----:B------:R-:W-:Y:S05]  /*2790*/  BRA.U UP0, `(.L_x_42) ;  /* 0x0000000100447547 */ /* 0x000fea000b800000 */
[----:B------:R-:W2:Y:S01]  /*27a0*/  LDCU.128 UR12, c[0x0][0xb10] ;  /* 0x00016200ff0c77ac */ /* 0x000ea20008000c00 */
[----:B------:R-:W3:Y:S01]  /*27b0*/  LDCU UR16, c[0x0][0xb0c] ;  /* 0x00016180ff1077ac */ /* 0x000ee20008000800 */
[----:B------:R-:W4:Y:S01]  /*27c0*/  LDCU UR17, c[0x0][0xb20] ;  /* 0x00016400ff1177ac */ /* 0x000f220008000800 */
[----:B--2---:R-:W-:Y:S02]  /*27d0*/  UIMAD.WIDE.U32 UR10, UR37, UR12, URZ ;  /* 0x0000000c250a72a5 */ /* 0x004fe4000f8e00ff */
[----:B------:R-:W-:Y:S02]  /*27e0*/  UIMAD.WIDE.U32 UR8, UR27, UR15, URZ ;  /* 0x0000000f1b0872a5 */ /* 0x000fe4000f8e00ff */
[----:B---3--:R-:W-:Y:S02]  /*27f0*/  UISETP.NE.AND UP2, UPT, UR16, 0x1, UPT ;  /* 0x000000011000788c */ /* 0x008fe4000bf45270 */
[----:B------:R-:W-:Y:S01]  /*2800*/  UISETP.NE.AND UP0, UPT, UR14, 0x1, UPT ;  /* 0x000000010e00788c */ /* 0x000fe2000bf05270 */
[----:B------:R-:W-:-:S02]  /*2810*/  UMOV UR7, UR11 ;  /* 0x0000000b00077c82 */ /* 0x000fc40008000000 */
[----:B------:R-:W-:Y:S01]  /*2820*/  UMOV UR4, UR9 ;  /* 0x0000000900047c82 */ /* 0x000fe20008000000 */
[----:B------:R-:W-:Y:S02]  /*2830*/  USHF.R.U32.HI UR7, URZ, UR13, UR7 ;  /* 0x0000000dff077299 */ /* 0x000fe40008011607 */
[----:B----4-:R-:W-:Y:S02]  /*2840*/  USHF.R.U32.HI UR4, URZ, UR17, UR4 ;  /* 0x00000011ff047299 */ /* 0x010fe40008011604 */
[----:B------:R-:W-:Y:S02]  /*2850*/  USEL UR7, UR37, UR7, !UP2 ;  /* 0x0000000725077287 */ /* 0x000fe4000d000000 */
[----:B------:R-:W-:-:S04]  /*2860*/  USEL UR4, UR27, UR4, !UP0 ;  /* 0x000000041b047287 */ /* 0x000fc8000c000000 */
[----:B------:R-:W-:Y:S02]  /*2870*/  UIADD3 UR8, UPT, UPT, UR7, -UR4, URZ ;  /* 0x8000000407087290 */ /* 0x000fe4000fffe0ff */
[----:B------:R-:W-:Y:S02]  /*2880*/  UIADD3 UR4, UPT, UPT, -UR7, UR4, URZ ;  /* 0x0000000407047290 */ /* 0x000fe4000fffe1ff */
[----:B------:R-:W-:Y:S02]  /*2890*/  UIMAD UR27, UR8, UR14, UR27 ;  /* 0x0000000e081b72a4 */ /* 0x000fe4000f8e021b */
[----:B------:R-:W-:-:S12]  /*28a0*/  UIMAD UR37, UR4, UR16, UR37 ;  /* 0x00000010042572a4 */ /* 0x000fd8000f8e0225 */
.L_x_42:
[----:B------:R-:W-:Y:S01]  /*28b0*/  VIADD R11, R11, 0x1 ;  /* 0x000000010b0b7836 */ /* 0x000fe20000000000 */
[----:B------:R-:W-:Y:S01]  /*28c0*/  R2UR UR4, R160 ;  /* 0x00000000a00472ca */ /* 0x000fe200000e0000 */
[----:B------:R-:W-:Y:S01]  /*28d0*/  UIADD3 UR20, UPT, UPT, UR27, UR63, URZ ;  /* 0x0000003f1b147290 */ /* 0x000fe2000fffe0ff */
[----:B------:R-:W-:Y:S02]  /*28e0*/  PLOP3.LUT P1, PT, PT, PT, PT, 0x80, 0x8 ;  /* 0x000000000008781c */ /* 0x000fe40003f2f070 */
[----:B------:R-:W-:-:S04]  /*28f0*/  ISETP.NE.AND P0, PT, R11, 0x2, PT ;  /* 0x000000020b00780c */ /* 0x000fc80003f05270 */
[----:B------:R-:W-:Y:S02]  /*2900*/  SEL R3, RZ, 0x1, P0 ;  /* 0x00000001ff037807 */ /* 0x000fe40000000000 */
[----:B------:R-:W-:Y:S02]  /*2910*/  SEL R11, R11, RZ, P0 ;  /* 0x000000ff0b0b7207 */ /* 0x000fe40000000000 */
[----:B------:R-:W-:Y:S01]  /*2920*/  LOP3.LUT R10, R10, R3, RZ, 0x3c, !PT ;  /* 0x000000030a0a7212 */ /* 0x000fe200078e3cff */
[----:B------:R-:W-:Y:S01]  /*2930*/  UIADD3 UR16, UPT, UPT, UR37, UR4, URZ ;  /* 0x0000000425107290 */ /* 0x000fe2000fffe0ff */
[----:B------:R-:W-:Y:S11]  /*2940*/  BRA.U UP1, `(.L_x_43) ;  /* 0xfffffff101407547 */ /* 0x000ff6000b83ffff */
[----:B------:R-:W-:Y:S01]  /*2950*/  UIADD3 UR7, UPT, UPT, UR6, 0x60, URZ ;  /* 0x0000006006077890 */ /* 0x000fe2000fffe0ff */
[----:B------:R-:W-:-:S03]  /*2960*/  SHF.L.U32 R3, R12, 0x1f, RZ ;  /* 0x0000001f0c037819 */ /* 0x000fc600000006ff */
[----:B------:R-:W-:-:S09]  /*2970*/  ULEA UR4, UR5, UR7, 0x3 ;  /* 0x0000000705047291 */ /* 0x000fd2000f8e18ff */
[----:B------:R-:W2:Y:S02]  /*2980*/  SYNCS.PHASECHK.TRANS64.TRYWAIT P0, [UR4], R3 ;  /* 0x00000003ff0075a7 */ /* 0x000ea40008001104 */
[----:B--2---:R-:W-:Y:S05]  /*2990*/  @!P0 BRA `(.L_x_44) ;  /* 0x0000006400a48947 */ /* 0x004fea0003800000 */
.L_x_127:
[----:B------:R-:W-:-:S04]  /*29a0*/  UIADD3 UR4, UPT, UPT, UR5, 0x1, URZ ;  /* 0x0000000105047890 */ /* 0x000fc8000fffe0ff */
[----:B------:R-:W-:-:S04]  /*29b0*/  UISETP.NE.AND UP0, UPT, UR4, 0xc, UPT ;  /* 0x0000000c0400788c */ /* 0x000fc8000bf05270 */
[----:B------:R-:W-:Y:S02]  /*29c0*/  USEL UR6, URZ, 0x1, UP0 ;  /* 0x00000001ff067887 */ /* 0x000fe40008000000 */
[----:B------:R-:W-:-:S04]  /*29d0*/  USEL UR4, UR4, URZ, UP0 ;  /* 0x000000ff04047287 */ /* 0x000fc80008000000 */
[----:B------:R-:W-:Y:S01]  /*29e0*/  ULEA UR5, UR4, UR7, 0x3 ;  /* 0x0000000704057291 */ /* 0x000fe2000f8e18ff */
[----:B------:R-:W-:-:S04]  /*29f0*/  LOP3.LUT R2, R12, UR6, RZ, 0x3c, !PT ;  /* 0x000000060c027c12 */ /* 0x000fc8000f8e3cff */
[----:B-1----:R-:W-:-:S04]  /*2a00*/  SHF.L.U32 R3, R2, 0x1f, RZ ;  /* 0x0000001f02037819 */ /* 0x002fc800000006ff */
[----:B------:R-:W1:Y:S02]  /*2a10*/  SYNCS.PHASECHK.TRANS64.TRYWAIT P0, [UR5], R3 ;  /* 0x00000003ff0075a7 */ /* 0x000e640008001105 */
[----:B-1----:R-:W-:Y:S05]  /*2a20*/  @!P0 BRA `(.L_x_45) ;  /* 0x0000006400988947 */ /* 0x002fea0003800000 */
.L_x_129:
        /* <DEDUP_REMOVED lines=9> */
.L_x_131:
        /* <DEDUP_REMOVED lines=9> */
.L_x_133:
        /* <DEDUP_REMOVED lines=9> */
.L_x_135:
        /* <DEDUP_REMOVED lines=9> */
.L_x_137:
        /* <DEDUP_REMOVED lines=9> */
.L_x_139:
        /* <DEDUP_REMOVED lines=9> */
.L_x_141:
        /* <DEDUP_REMOVED lines=9> */
.L_x_143:
        /* <DEDUP_REMOVED lines=9> */
.L_x_145:
        /* <DEDUP_REMOVED lines=9> */
.L_x_147:
[----:B------:R-:W-:-:S04]  /*2f40*/  UIADD3 UR4, UPT, UPT, UR4, 0x1, URZ ;  /* 0x0000000104047890 */ /* 0x000fc8000fffe0ff */
[----:B------:R-:W-:-:S04]  /*2f50*/  UISETP.NE.AND UP0, UPT, UR4, 0xc, UPT ;  /* 0x0000000c0400788c */ /* 0x000fc8000bf05270 */
[----:B------:R-:W-:Y:S02]  /*2f60*/  USEL UR5, URZ, 0x1, UP0 ;  /* 0x00000001ff057887 */ /* 0x000fe40008000000 */
[----:B------:R-:W-:-:S04]  /*2f70*/  USEL UR4, UR4, URZ, UP0 ;  /* 0x000000ff04047287 */ /* 0x000fc80008000000 */
[----:B------:R-:W-:Y:S01]  /*2f80*/  ULEA UR4, UR4, UR7, 0x3 ;  /* 0x0000000704047291 */ /* 0x000fe2000f8e18ff */
[----:B-1----:R-:W-:-:S04]  /*2f90*/  LOP3.LUT R3, R2, UR5, RZ, 0x3c, !PT ;  /* 0x0000000502037c12 */ /* 0x002fc8000f8e3cff */
[----:B------:R-:W-:Y:S01]  /*2fa0*/  SHF.L.U32 R3, R3, 0x1f, RZ ;  /* 0x0000001f03037819 */ /* 0x000fe200000006ff */
[----:B------:R-:W-:-:S07]  /*2fb0*/  IMAD.U32 R0, RZ, RZ, UR4 ;  /* 0x00000004ff007e24 */ /* 0x000fce000f8e00ff */
.L_x_55:
[----:B-1----:R1:W2:Y:S02]  /*2fc0*/  SYNCS.PHASECHK.TRANS64.TRYWAIT P0, [R0+URZ], R3 ;  /* 0x00000003000075a7 */ /* 0x0022a400080011ff */
[----:B--2---:R-:W-:Y:S05]  /*2fd0*/  @!P0 NANOSLEEP.SYNCS 0x989680 ;  /* 0x009896800000895d */ /* 0x004fea0003900000 */
[----:B------:R-:W2:Y:S02]  /*2fe0*/  @!P0 SYNCS.PHASECHK.TRANS64 P0, [R0+URZ], R3 ;  /* 0x00000003000085a7 */ /* 0x000ea400080010ff */
[----:B--2---:R-:W-:Y:S05]  /*2ff0*/  @P0 EXIT ;  /* 0x000000000000094d */ /* 0x004fea0003800000 */
[----:B------:R-:W-:Y:S05]  /*3000*/  BRA `(.L_x_55) ;  /* 0xfffffffc00ec7947 */ /* 0x000fea000383ffff */
.L_x_23:
[----:B------:R-:W-:-:S04]  /*3010*/  UISETP.NE.AND UP0, UPT, UR45, URZ, UPT ;  /* 0x000000ff2d00728c */ /* 0x000fc8000bf05270 */
[----:B------:R-:W-:-:S09]  /*3020*/  UISETP.NE.OR UP0, UPT, UR17, 0x1, UP0 ;  /* 0x000000011100788c */ /* 0x000fd20008705670 */
[----:B------:R-:W-:Y:S05]  /*3030*/  BRA.U UP0, `(.L_x_56) ;  /* 0x0000000500487547 */ /* 0x000fea000b800000 */
[----:B------:R-:W-:Y:S01]  /*3040*/  ISETP.GE.U32.AND P2, PT, R0, 0x8, PT ;  /* 0x000000080000780c */ /* 0x000fe20003f46070 */
[----:B------:R-:W-:Y:S01]  /*3050*/  IMAD.MOV.U32 R12, RZ, RZ, 0x1 ;  /* 0x00000001ff0c7424 */ /* 0x000fe200078e00ff */
[----:B------:R-:W-:Y:S02]  /*3060*/  CS2R R10, SRZ ;  /* 0x00000000000a7805 */ /* 0x000fe4000001ff00 */
[----:B------:R-:W-:Y:S01]  /*3070*/  CS2R R8, SRZ ;  /* 0x0000000000087805 */ /* 0x000fe2000001ff00 */
[----:B------:R-:W-:Y:S01]  /*3080*/  UMOV UR6, 0x400 ;  /* 0x0000040000067882 */ /* 0x000fe20000000000 */
[----:B------:R-:W-:Y:S01]  /*3090*/  UMOV UR5, URZ ;  /* 0x000000ff00057c82 */ /* 0x000fe20008000000 */
[----:B------:R-:W-:-:S12]  /*30a0*/  ULEA UR6, UR45, UR6, 0x18 ;  /* 0x000000062d067291 */ /* 0x000fd8000f8ec0ff */
.L_x_60:
[----:B------:R-:W-:Y:S02]  /*30b0*/  LEA R2, R8, UR6, 0x3 ;  /* 0x0000000608027c11 */ /* 0x000fe4000f8e18ff */
[----:B------:R-:W-:-:S03]  /*30c0*/  SHF.L.U32 R5, R9, 0x1f, RZ ;  /* 0x0000001f09057819 */ /* 0x000fc600000006ff */
[----:B------:R-:W-:Y:S01]  /*30d0*/  VIADD R4, R2, 0x160 ;  /* 0x0000016002047836 */ /* 0x000fe20000000000 */
[----:B------:R-:W1:Y:S02]  /*30e0*/  SYNCS.PHASECHK.TRANS64.TRYWAIT P0, [R2+URZ+0x150], R5 ;  /* 0x00015005020075a7 */ /* 0x000e6400080011ff */
[----:B-1----:R-:W-:Y:S05]  /*30f0*/  @!P0 BRA `(.L_x_57) ;  /* 0x0000006000d48947 */ /* 0x002fea0003800000 */
.L_x_148:
[----:B------:R-:W-:Y:S01]  /*3100*/  ULEA UR4, UR5, UR6, 0x3 ;  /* 0x0000000605047291 */ /* 0x000fe2000f8e18ff */
[----:B------:R-:W-:Y:S02]  /*3110*/  PRMT R4, RZ, 0x654, R4 ;  /* 0x00000654ff047816 */ /* 0x000fe40000000004 */
[----:B-1----:R-:W-:Y:S01]  /*3120*/  SHF.L.U32 R5, R12, 0x1f, RZ ;  /* 0x0000001f0c057819 */ /* 0x002fe200000006ff */
[----:B------:R-:W-:Y:S01]  /*3130*/  UIADD3 UR7, UPT, UPT, UR4, 0xf0, URZ ;  /* 0x000000f004077890 */ /* 0x000fe2000fffe0ff */
[----:B------:R1:W-:Y:S05]  /*3140*/  SYNCS.ARRIVE.TRANS64.RED.A1T0 RZ, [R4+URZ], RZ ;  /* 0x000000ff04ff79a7 */ /* 0x0003ea00081004ff */
[----:B------:R-:W-:Y:S01]  /*3150*/  IMAD.U32 R7, RZ, RZ, UR7 ;  /* 0x00000007ff077e24 */ /* 0x000fe2000f8e00ff */
[----:B------:R-:W2:Y:S04]  /*3160*/  SYNCS.PHASECHK.TRANS64.TRYWAIT P0, [UR4+0x100], R5 ;  /* 0x00010005ff0075a7 */ /* 0x000ea80008001104 */
[----:B------:R-:W-:Y:S01]  /*3170*/  PRMT R6, R0, 0x654, R7 ;  /* 0x0000065400067816 */ /* 0x000fe20000000007 */
[----:B-1----:R-:W-:Y:S01]  /*3180*/  @!P2 IMAD.MOV.U32 R4, RZ, RZ, 0x10 ;  /* 0x00000010ff04a424 */ /* 0x002fe200078e00ff */
[----:B--2---:R-:W-:Y:S06]  /*3190*/  @!P0 BRA `(.L_x_58) ;  /* 0x0000006000c08947 */ /* 0x004fec0003800000 */
.L_x_150:
[----:B------:R-:W-:Y:S01]  /*31a0*/  ULEA UR8, UR5, UR6, 0x4 ;  /* 0x0000000605087291 */ /* 0x000fe2000f8e20ff */
[----:B------:R-:W-:Y:S01]  /*31b0*/  SEL R3, R6, R3, !P2 ;  /* 0x0000000306037207 */ /* 0x000fe20005000000 */
[----:B------:R-:W-:Y:S01]  /*31c0*/  UIADD3 UR9, UPT, UPT, UR4, 0xf0, URZ ;  /* 0x000000f004097890 */ /* 0x000fe2000fffe0ff */
[----:B-1----:R-:W-:Y:S01]  /*31d0*/  LEA R2, R11, UR6, 0x3 ;  /* 0x000000060b027c11 */ /* 0x002fe2000f8e18ff */
[----:B------:R-:W-:Y:S01]  /*31e0*/  UIADD3 UR8, UPT, UPT, UR8, 0x180, URZ ;  /* 0x0000018008087890 */ /* 0x000fe2000fffe0ff */
[----:B------:R-:W-:Y:S01]  /*31f0*/  SHF.L.U32 R5, R10, 0x1f, RZ ;  /* 0x0000001f0a057819 */ /* 0x000fe200000006ff */
[----:B------:R1:W-:Y:S01]  /*3200*/  @!P2 SYNCS.ARRIVE.TRANS64.RED RZ, [R3+URZ], R4 ;  /* 0x0000000403ffa9a7 */ /* 0x0003e200080004ff */
[----:B------:R-:W-:Y:S01]  /*3210*/  UIADD3 UR4, UPT, UPT, UR5, 0x1, URZ ;  /* 0x0000000105047890 */ /* 0x000fe2000fffe0ff */
[----:B------:R-:W-:-:S03]  /*3220*/  VIADD R8, R8, 0x1 ;  /* 0x0000000108087836 */ /* 0x000fc60000000000 */
[----:B------:R-:W-:Y:S02]  /*3230*/  UISETP.NE.AND UP0, UPT, UR4, 0x2, UPT ;  /* 0x000000020400788c */ /* 0x000fe4000bf05270 */
[----:B------:R-:W-:Y:S06]  /*3240*/  UGETNEXTWORKID.BROADCAST [UR8], [UR9] ;  /* 0x00000000080073ca */ /* 0x000fec0008000100 */
[----:B------:R-:W-:Y:S01]  /*3250*/  USEL UR7, URZ, 0x1, UP0 ;  /* 0x00000001ff077887 */ /* 0x000fe20008000000 */
[----:B------:R-:W-:Y:S01]  /*3260*/  ISETP.NE.AND P0, PT, R8, 0x2, PT ;  /* 0x000000020800780c */ /* 0x000fe20003f05270 */
[----:B------:R-:W-:Y:S01]  /*3270*/  USEL UR5, UR4, URZ, UP0 ;  /* 0x000000ff04057287 */ /* 0x000fe20008000000 */
[----:B------:R-:W2:Y:S03]  /*3280*/  SYNCS.PHASECHK.TRANS64.TRYWAIT P1, [R2+URZ+0xf0], R5 ;  /* 0x0000f005020075a7 */ /* 0x000ea600080211ff */
[----:B------:R-:W-:Y:S01]  /*3290*/  LOP3.LUT R12, R12, UR7, RZ, 0x3c, !PT ;  /* 0x000000070c0c7c12 */ /* 0x000fe2000f8e3cff */
[----:B-12---:R-:W-:Y:S07]  /*32a0*/  @!P1 BRA `(.L_x_59) ;  /* 0x0000006000949947 */ /* 0x006fee0003800000 */
.L_x_151:
[C---:B------:R-:W-:Y:S01]  /*32b0*/  LEA R4, R11.reuse, UR6, 0x4 ;  /* 0x000000060b047c11 */ /* 0x040fe2000f8e20ff */
[----:B-1----:R-:W-:Y:S01]  /*32c0*/  VIADD R2, R2, 0x100 ;  /* 0x0000010002027836 */ /* 0x002fe20000000000 */
[----:B------:R-:W-:Y:S01]  /*32d0*/  SEL R8, R8, RZ, P0 ;  /* 0x000000ff08087207 */ /* 0x000fe20000000000 */
[----:B------:R-:W-:-:S03]  /*32e0*/  VIADD R11, R11, 0x1 ;  /* 0x000000010b0b7836 */ /* 0x000fc60000000000 */
[----:B------:R-:W1:Y:S01]  /*32f0*/  LDS.128 R4, [R4+0x180] ;  /* 0x0001800004047984 */ /* 0x000e620000000c00 */
[----:B------:R-:W-:Y:S02]  /*3300*/  PRMT R2, RZ, 0x654, R2 ;  /* 0x00000654ff027816 */ /* 0x000fe40000000002 */
[C---:B------:R-:W-:Y:S01]  /*3310*/  ISETP.NE.AND P1, PT, R11.reuse, 0x2, PT ;  /* 0x000000020b00780c */ /* 0x040fe20003f25270 */
[----:B------:R-:W-:Y:S01]  /*3320*/  @!PT LDS RZ, [RZ] ;  /* 0x00000000fffff984 */ /* 0x000fe20000000800 */
[----:B------:R-:W-:Y:S01]  /*3330*/  @!PT LDS RZ, [RZ] ;  /* 0x00000000fffff984 */ /* 0x000fe20000000800 */
[----:B------:R-:W-:Y:S01]  /*3340*/  @!PT LDS RZ, [RZ] ;  /* 0x00000000fffff984 */ /* 0x000fe20000000800 */
[----:B------:R-:W-:Y:S01]  /*3350*/  @!PT LDS RZ, [RZ] ;  /* 0x00000000fffff984 */ /* 0x000fe20000000800 */
[----:B------:R2:W-:Y:S06]  /*3360*/  MEMBAR.ALL.CTA ;  /* 0x0000000000007992 */ /* 0x0005ec0000008000 */
[----:B--2---:R-:W2:Y:S01]  /*3370*/  FENCE.VIEW.ASYNC.S ;  /* 0x00000000000073c6 */ /* 0x004ea20000000000 */
[----:B------:R-:W-:Y:S01]  /*3380*/  SEL R11, R11, RZ, P1 ;  /* 0x000000ff0b0b7207 */ /* 0x000fe20000800000 */
[----:B--2---:R2:W-:Y:S01]  /*3390*/  SYNCS.ARRIVE.TRANS64.RED.A1T0 RZ, [R2+URZ], RZ ;  /* 0x000000ff02ff79a7 */ /* 0x0045e200081004ff */
[----:B-1----:R-:W-:-:S02]  /*33a0*/  LOP3.LUT P3, RZ, R6, 0x1, RZ, 0xc0, !PT ;  /* 0x0000000106ff7812 */ /* 0x002fc4000786c0ff */
[----:B------:R-:W-:-:S04]  /*33b0*/  SEL R5, RZ, 0x1, P1 ;  /* 0x00000001ff057807 */ /* 0x000fc80000800000 */
[----:B------:R-:W-:Y:S02]  /*33c0*/  LOP3.LUT R10, R10, R5, RZ, 0x3c, !PT ;  /* 0x000000050a0a7212 */ /* 0x000fe400078e3cff */
[----:B--2---:R-:W-:-:S04]  /*33d0*/  SEL R2, RZ, 0x1, P0 ;  /* 0x00000001ff027807 */ /* 0x004fc80000000000 */
[----:B------:R-:W-:Y:S01]  /*33e0*/  LOP3.LUT R9, R9, R2, RZ, 0x3c, !PT ;  /* 0x0000000209097212 */ /* 0x000fe200078e3cff */
[----:B------:R-:W-:Y:S06]  /*33f0*/  @P3 BRA `(.L_x_60) ;  /* 0xfffffffc002c3947 */ /* 0x000fec000383ffff */
[----:B------:R-:W-:Y:S01]  /*3400*/  ULEA UR4, UR5, UR6, 0x3 ;  /* 0x0000000605047291 */ /* 0x000fe2000f8e18ff */
[----:B------:R-:W-:-:S08]  /*3410*/  SHF.L.U32 R3, R12, 0x1f, RZ ;  /* 0x0000001f0c037819 */ /* 0x000fd000000006ff */
[----:B------:R-:W1:Y:S02]  /*3420*/  SYNCS.PHASECHK.TRANS64 P0, [UR4+0x100], R3 ;  /* 0x00010003ff0075a7 */ /* 0x000e640008001004 */
[----:B-1----:R-:W-:Y:S05]  /*3430*/  @P0 BRA `(.L_x_61) ;  /* 0x0000000000080947 */ /* 0x002fea0003800000 */
[----:B------:R-:W1:Y:S02]  /*3440*/  SYNCS.PHASECHK.TRANS64.TRYWAIT P0, [UR4+0x100], R3 ;  /* 0x00010003ff0075a7 */ /* 0x000e640008001104 */
[----:B-1----:R-:W-:Y:S05]  /*3450*/  @!P0 BRA `(.L_x_62) ;  /* 0x00000060003c8947 */ /* 0x002fea0003800000 */
.L_x_61:
[----:B------:R-:W-:-:S04]  /*3460*/  UIADD3 UR7, UPT, UPT, UR5, 0x1, URZ ;  /* 0x0000000105077890 */ /* 0x000fc8000fffe0ff */
[----:B------:R-:W-:-:S04]  /*3470*/  UISETP.NE.AND UP0, UPT, UR7, 0x2, UPT ;  /* 0x000000020700788c */ /* 0x000fc8000bf05270 */
[----:B------:R-:W-:Y:S02]  /*3480*/  USEL UR8, URZ, 0x1, UP0 ;  /* 0x00000001ff087887 */ /* 0x000fe40008000000 */
[----:B------:R-:W-:-:S04]  /*3490*/  USEL UR7, UR7, URZ, UP0 ;  /* 0x000000ff07077287 */ /* 0x000fc80008000000 */
[----:B------:R-:W-:Y:S01]  /*34a0*/  ULEA UR7, UR7, UR6, 0x3 ;  /* 0x0000000607077291 */ /* 0x000fe2000f8e18ff */
[----:B-1----:R-:W-:-:S04]  /*34b0*/  LOP3.LUT R3, R12, UR8, RZ, 0x3c, !PT ;  /* 0x000000080c037c12 */ /* 0x002fc8000f8e3cff */
[----:B------:R-:W-:-:S04]  /*34c0*/  SHF.L.U32 R0, R3, 0x1f, RZ ;  /* 0x0000001f03007819 */ /* 0x000fc800000006ff */
[----:B------:R-:W1:Y:S02]  /*34d0*/  SYNCS.PHASECHK.TRANS64 P0, [UR7+0x100], R0 ;  /* 0x00010000ff0075a7 */ /* 0x000e640008001007 */
[----:B-1----:R-:W-:Y:S05]  /*34e0*/  @P0 EXIT ;  /* 0x000000000000094d */ /* 0x002fea0003800000 */
[----:B------:R-:W-:Y:S02]  /*34f0*/  SHF.L.U32 R3, R3, 0x1f, RZ ;  /* 0x0000001f03037819 */ /* 0x000fe400000006ff */
[----:B------:R-:W-:-:S07]  /*3500*/  MOV R0, UR7 ;  /* 0x0000000700007c02 */ /* 0x000fce0008000f00 */
.L_x_63:
[----:B-1----:R1:W2:Y:S02]  /*3510*/  SYNCS.PHASECHK.TRANS64.TRYWAIT P0, [R0+URZ+0x100], R3 ;  /* 0x00010003000075a7 */ /* 0x0022a400080011ff */
[----:B--2---:R-:W-:Y:S05]  /*3520*/  @!P0 NANOSLEEP.SYNCS 0x989680 ;  /* 0x009896800000895d */ /* 0x004fea0003900000 */
[----:B------:R-:W2:Y:S02]  /*3530*/  @!P0 SYNCS.PHASECHK.TRANS64 P0, [R0+URZ+0x100], R3 ;  /* 0x00010003000085a7 */ /* 0x000ea400080010ff */
[----:B--2---:R-:W-:Y:S05]  /*3540*/  @P0 EXIT ;  /* 0x000000000000094d */ /* 0x004fea0003800000 */
[----:B------:R-:W-:Y:S05]  /*3550*/  BRA `(.L_x_63) ;  /* 0xfffffffc00ec7947 */ /* 0x000fea000383ffff */
.L_x_56:
[----:B------:R-:W-:Y:S05]  /*3560*/  BRA.U UP4, `(.L_x_64) ;  /* 0x0000000d04847547 */ /* 0x000fea000b800000 */
[----:B------:R-:W-:Y:S01]  /*3570*/  UMOV UR4, 0x40 ;  /* 0x0000004000047882 */ /* 0x000fe20000000000 */
[----:B------:R-:W-:Y:S01]  /*3580*/  NOP ;  /* 0x0000000000007918 */ /* 0x000fe20000000000 */
[----:B------:R-:W-:Y:S01]  /*3590*/  ULEA UR5, UR45, UR4, 0x18 ;  /* 0x000000042d057291 */ /* 0x000fe2000f8ec0ff */
[----:B------:R-:W-:Y:S02]  /*35a0*/  UMOV UR6, 0x400 ;  /* 0x0000040000067882 */ /* 0x000fe40000000000 */
[----:B------:R-:W-:-:S06]  /*35b0*/  ULEA UR6, UR45, UR6, 0x18 ;  /* 0x000000062d067291 */ /* 0x000fcc000f8ec0ff */
[----:B------:R-:W1:Y:S02]  /*35c0*/  LDS.U8 R0, [UR5+0x1c] ;  /* 0x00001c05ff007984 */ /* 0x000e640008000000 */
[----:B-1----:R-:W-:-:S13]  /*35d0*/  ISETP.NE.AND P0, PT, R0, RZ, PT ;  /* 0x000000ff0000720c */ /* 0x002fda0003f05270 */
[----:B------:R-:W-:Y:S05]  /*35e0*/  @P0 BRA `(.L_x_65) ;  /* 0x0000000000580947 */ /* 0x000fea0003800000 */
[----:B------:R-:W-:-:S13]  /*35f0*/  ELECT P0, URZ, PT ;  /* 0x0000000000ff782f */ /* 0x000fda0003800000 */
[----:B------:R-:W-:Y:S05]  /*3600*/  @!P0 BRA `(.L_x_66) ;  /* 0x0000000000608947 */ /* 0x000fea0003800000 */
[----:B------:R-:W-:Y:S01]  /*3610*/  UMOV UR4, 0x10 ;  /* 0x0000001000047882 */ /* 0x000fe20000000000 */
[----:B------:R-:W-:Y:S01]  /*3620*/  HFMA2 R0, -RZ, RZ, 0, 5.9604644775390625e-08 ;  /* 0x00000001ff007431 */ /* 0x000fe200000001ff */
[----:B------:R-:W-:-:S03]  /*3630*/  MOV R3, 0xffff ;  /* 0x0000ffff00037802 */ /* 0x000fc60000000f00 */
[----:B------:R-:W-:Y:S04]  /*3640*/  DEPBAR.LE SB1, 0x36 ;  /* 0x00009d800000791a */ /* 0x000fe80000000000 */
[----:B------:R-:W1:Y:S02]  /*3650*/  UTCATOMSWS.FIND_AND_SET.ALIGN UP0, UR4, UR4 ;  /* 0x00000004000475e3 */ /* 0x000e640008000800 */
[----:B-1----:R-:W-:Y:S01]  /*3660*/  MOV R4, UR4 ;  /* 0x0000000400047c02 */ /* 0x002fe20008000f00 */
[----:B------:R-:W-:Y:S06]  /*3670*/  BRA.U UP0, `(.L_x_67) ;  /* 0x0000000100187547 */ /* 0x000fec000b800000 */
.L_x_68:
[----:B------:R-:W-:Y:S05]  /*3680*/  NANOSLEEP 0x64 ;  /* 0x000000640000795d */ /* 0x000fea0003800000 */
[----:B------:R-:W-:-:S05]  /*3690*/  UMOV UR4, 0x10 ;  /* 0x0000001000047882 */ /* 0x000fca0000000000 */
[----:B------:R-:W-:Y:S04]  /*36a0*/  DEPBAR.LE SB1, 0x36 ;  /* 0x00009d800000791a */ /* 0x000fe80000000000 */
[----:B------:R-:W1:Y:S02]  /*36b0*/  UTCATOMSWS.FIND_AND_SET.ALIGN UP0, UR4, UR4 ;  /* 0x00000004000475e3 */ /* 0x000e640008000800 */
[----:B-1----:R-:W-:Y:S01]  /*36c0*/  MOV R4, UR4 ;  /* 0x0000000400047c02 */ /* 0x002fe20008000f00 */
[----:B------:R-:W-:Y:S05]  /*36d0*/  BRA.U !UP0, `(.L_x_68) ;  /* 0xfffffffd08e87547 */ /* 0x000fea000b83ffff */
.L_x_67:
[-C--:B------:R-:W-:Y:S02]  /*36e0*/  SHF.L.U32 R3, R3, R4.reuse, RZ ;  /* 0x0000000403037219 */ /* 0x080fe400000006ff */
[----:B------:R-:W-:Y:S01]  /*36f0*/  SHF.L.U32 R0, R0, R4, RZ ;  /* 0x0000000400007219 */ /* 0x000fe200000006ff */
[----:B------:R-:W-:Y:S02]  /*3700*/  IMAD.SHL.U32 R4, R4, 0x20, RZ ;  /* 0x0000002004047824 */ /* 0x000fe400078e00ff */
[----:B------:R1:W-:Y:S04]  /*3710*/  ATOMS.OR RZ, [UR5+0x14], R3 ;  /* 0x00001403ffff798c */ /* 0x0003e8000b000005 */
[----:B------:R1:W-:Y:S04]  /*3720*/  ATOMS.OR RZ, [UR5+0x18], R0 ;  /* 0x00001800ffff798c */ /* 0x0003e8000b000005 */
[----:B------:R1:W-:Y:S01]  /*3730*/  STS [UR6+0x1a0], R4 ;  /* 0x0001a004ff007988 */ /* 0x0003e20008000806 */
[----:B------:R-:W-:Y:S05]  /*3740*/  BRA `(.L_x_66) ;  /* 0x0000000000107947 */ /* 0x000fea0003800000 */
.L_x_65:
[----:B------:R-:W-:Y:S02]  /*3750*/  MOV R0, 0xffffffff ;  /* 0xffffffff00007802 */ /* 0x000fe40000000f00 */
[----:B------:R-:W-:-:S03]  /*3760*/  MOV R4, 0x3790 ;  /* 0x0000379000047802 */ /* 0x000fc60000000f00 */
[----:B------:R1:W-:Y:S04]  /*3770*/  STS [UR6+0x1a0], R0 ;  /* 0x0001a000ff007988 */ /* 0x0003e80008000806 */
[----:B-1---5:R-:W-:Y:S05]  /*3780*/  CALL.REL.NOINC `($__internal_1_$__cuda_sm10x_tcgen05_guardrail_trap_phase_invalid_during_alloc) ;  /* 0x0000006000fc7944 */ /* 0x022fea0003c00000 */
.L_x_66:
[----:B------:R-:W-:Y:S05]  /*3790*/  WARPSYNC.ALL ;  /* 0x0000000000007948 */ /* 0x000fea0003800000 */
[----:B------:R-:W2:Y:S01]  /*37a0*/  S2UR UR4, SR_CgaCtaId ;  /* 0x00000000000479c3 */ /* 0x000ea20000008800 */
[----:B------:R-:W-:Y:S01]  /*37b0*/  UMOV UR17, 0x400 ;  /* 0x0000040000117882 */ /* 0x000fe20000000000 */
[----:B------:R-:W-:-:S06]  /*37c0*/  NOP ;  /* 0x0000000000007918 */ /* 0x000fcc0000000000 */
[----:B------:R-:W-:Y:S06]  /*37d0*/  BAR.ARV 0x6, 0xa0 ;  /* 0x0182800000007b1d */ /* 0x000fec0000002000 */
[----:B------:R-:W3:Y:S01]  /*37e0*/  LDCU UR5, c[0x0][0x38c] ;  /* 0x00007180ff0577ac */ /* 0x000ee20008000800 */
[----:B------:R-:W-:Y:S01]  /*37f0*/  LOP3.LUT R2, R2, 0xffff, RZ, 0xc0, !PT ;  /* 0x0000ffff02027812 */ /* 0x000fe200078ec0ff */
[----:B------:R-:W-:Y:S01]  /*3800*/  IMAD.MOV.U32 R11, RZ, RZ, 0x1 ;  /* 0x00000001ff0b7424 */ /* 0x000fe200078e00ff */
[----:B------:R-:W-:Y:S01]  /*3810*/  CS2R R8, SRZ ;  /* 0x0000000000087805 */ /* 0x000fe2000001ff00 */
[----:B------:R-:W4:Y:S01]  /*3820*/  LDCU UR8, c[0x0][0x38c] ;  /* 0x00007180ff0877ac */ /* 0x000f220008000800 */
[----:B------:R-:W-:Y:S01]  /*3830*/  R2UR UR19, R2 ;  /* 0x00000000021372ca */ /* 0x000fe200000e0000 */
[----:B------:R-:W-:Y:S01]  /*3840*/  IMAD.MOV.U32 R10, RZ, RZ, RZ ;  /* 0x000000ffff0a7224 */ /* 0x000fe200078e00ff */
[----:B------:R-:W-:Y:S01]  /*3850*/  UMOV UR23, URZ ;  /* 0x000000ff00177c82 */ /* 0x000fe20008000000 */
[----:B------:R-:W-:Y:S01]  /*3860*/  UMOV UR14, URZ ;  /* 0x000000ff000e7c82 */ /* 0x000fe20008000000 */
[----:B--2---:R-:W-:Y:S01]  /*3870*/  ULEA UR17, UR4, UR17, 0x18 ;  /* 0x0000001104117291 */ /* 0x004fe2000f8ec0ff */
[----:B------:R-:W-:Y:S01]  /*3880*/  UMOV UR26, 0x0 ;  /* 0x00000000001a7882 */ /* 0x000fe20000000000 */
[----:B------:R-:W-:-:S02]  /*3890*/  UMOV UR27, 0x8200490 ;  /* 0x08200490001b7882 */ /* 0x000fc40000000000 */
[----:B------:R-:W-:Y:S02]  /*38a0*/  UIADD3 UR6, UPT, UPT, UR17, 0x8400, URZ ;  /* 0x0000840011067890 */ /* 0x000fe4000fffe0ff */
[----:B------:R-:W-:Y:S02]  /*38b0*/  UIADD3 UR7, UPT, UPT, UR17, 0x20400, URZ ;  /* 0x0002040011077890 */ /* 0x000fe4000fffe0ff */
[----:B---3--:R-:W-:Y:S01]  /*38c0*/  UIADD3 UR5, UPT, UPT, UR5, 0x3f, URZ ;  /* 0x0000003f05057890 */ /* 0x008fe2000fffe0ff */
[----:B-1----:R-:W1:Y:S01]  /*38d0*/  LDS R0, [UR17+0x1a0] ;  /* 0x0001a011ff007984 */ /* 0x002e620008000800 */
[----:B------:R-:W-:Y:S02]  /*38e0*/  USHF.R.U32.HI UR6, URZ, 0x4, UR6 ;  /* 0x00000004ff067899 */ /* 0x000fe40008011606 */
[----:B------:R-:W-:Y:S02]  /*38f0*/  USHF.R.S32.HI UR4, URZ, 0x1f, UR5 ;  /* 0x0000001fff047899 */ /* 0x000fe40008011405 */
[----:B------:R-:W-:-:S02]  /*3900*/  ULOP3.LUT UR6, UR6, 0x3fff, URZ, 0xc0, !UPT ;  /* 0x00003fff06067892 */ /* 0x000fc4000f8ec0ff */
[----:B------:R-:W-:Y:S02]  /*3910*/  ULEA.HI UR4, UR4, UR5, URZ, 0x6 ;  /* 0x0000000504047291 */ /* 0x000fe4000f8f30ff */
[----:B------:R-:W-:Y:S02]  /*3920*/  USHF.R.U32.HI UR5, URZ, 0x4, UR7 ;  /* 0x00000004ff057899 */ /* 0x000fe40008011607 */
[----:B------:R-:W-:Y:S02]  /*3930*/  USHF.R.S32.HI UR28, URZ, 0x6, UR4 ;  /* 0x00000006ff1c7899 */ /* 0x000fe40008011404 */
[----:B------:R-:W-:Y:S02]  /*3940*/  ULOP3.LUT UR5, UR5, 0x3fff, URZ, 0xc0, !UPT ;  /* 0x00003fff05057892 */ /* 0x000fe4000f8ec0ff */
[----:B------:R-:W-:Y:S02]  /*3950*/  UISETP.LT.AND UP0, UPT, UR28, 0x1, UPT ;  /* 0x000000011c00788c */ /* 0x000fe4000bf01270 */
[----:B------:R-:W-:-:S02]  /*3960*/  ULOP3.LUT UR20, UR6, 0x10000, URZ, 0xfc, !UPT ;  /* 0x0001000006147892 */ /* 0x000fc4000f8efcff */
[----:B------:R-:W-:Y:S02]  /*3970*/  USEL UR29, UR28, 0x1, !UP0 ;  /* 0x000000011c1d7887 */ /* 0x000fe4000c000000 */
[----:B------:R-:W-:Y:S02]  /*3980*/  ULOP3.LUT UR21, UR5, 0x10000, URZ, 0xfc, !UPT ;  /* 0x0001000005157892 */ /* 0x000fe4000f8efcff */
[----:B------:R-:W-:Y:S02]  /*3990*/  UIADD3 UR29, UPT, UPT, -UR29, URZ, URZ ;  /* 0x000000ff1d1d7290 */ /* 0x000fe4000fffe1ff */
[----:B----4-:R-:W-:Y:S01]  /*39a0*/  UISETP.GE.AND UP4, UPT, UR8, 0x1, UPT ;  /* 0x000000010800788c */ /* 0x010fe2000bf86270 */
[----:B------:R-:W-:Y:S01]  /*39b0*/  UMOV UR24, 0x0 ;  /* 0x0000000000187882 */ /* 0x000fe20000000000 */
[----:B------:R-:W-:Y:S01]  /*39c0*/  UMOV UR25, 0x8200490 ;  /* 0x0820049000197882 */ /* 0x000fe20000000000 */
[----:B-1----:R-:W-:-:S15]  /*39d0*/  R2UR UR30, R0 ;  /* 0x00000000001e72ca */ /* 0x002fde00000e0000 */
.L_x_75:
[----:B------:R-:W-:Y:S02]  /*39e0*/  LEA R0, R10, UR17, 0x3 ;  /* 0x000000110a007c11 */ /* 0x000fe4000f8e18ff */
[----:B------:R-:W-:Y:S02]  /*39f0*/  SHF.L.U32 R5, R9, 0x1f, RZ ;  /* 0x0000001f09057819 */ /* 0x000fe400000006ff */
[----:B------:R-:W-:Y:S01]  /*3a00*/  PLOP3.LUT P0, PT, PT, PT, UP4, 0x80, 0x8 ;  /* 0x000000000008781c */ /* 0x000fe20003f0f048 */
[----:B------:R-:W-:Y:S01]  /*3a10*/  VIADD R3, R0, 0x100 ;  /* 0x0000010000037836 */ /* 0x000fe20000000000 */
[----:B-1----:R-:W1:Y:S02]  /*3a20*/  SYNCS.PHASECHK.TRANS64.TRYWAIT P1, [R0+URZ+0xf0], R5 ;  /* 0x0000f005000075a7 */ /* 0x002e6400080211ff */
[----:B-1-3--:R-:W-:Y:S09]  /*3a30*/  @!P1 BRA `(.L_x_69) ;  /* 0x0000005800dc9947 */ /* 0x00aff20003800000 */
.L_x_153:
[----:B------:R-:W-:Y:S01]  /*3a40*/  LEA R4, R10, UR17, 0x4 ;  /* 0x000000110a047c11 */ /* 0x000fe2000f8e20ff */
[----:B------:R-:W-:Y:S01]  /*3a50*/  @UP4 ULEA UR4, UR14, UR17, 0x3 ;  /* 0x000000110e044291 */ /* 0x000fe2000f8e18ff */
[----:B------:R-:W-:Y:S01]  /*3a60*/  PLOP3.LUT P2, PT, PT, PT, PT, 0x80, 0x8 ;  /* 0x000000000008781c */ /* 0x000fe20003f4f070 */
[----:B------:R-:W-:Y:S01]  /*3a70*/  ULEA UR22, UR23, UR17, 0x3 ;  /* 0x0000001117167291 */ /* 0x000fe2000f8e18ff */
[----:B------:R-:W-:Y:S01]  /*3a80*/  PRMT R3, RZ, 0x654, R3 ;  /* 0x00000654ff037816 */ /* 0x000fe20000000003 */
[----:B------:R-:W-:Y:S01]  /*3a90*/  ULEA UR18, UR23, UR30, 0x7 ;  /* 0x0000001e17127291 */ /* 0x000fe2000f8e38ff */
[----:B-1----:R-:W1:Y:S01]  /*3aa0*/  LDS.128 R4, [R4+0x180] ;  /* 0x0001800004047984 */ /* 0x002e620000000c00 */
[----:B------:R-:W-:Y:S02]  /*3ab0*/  @P0 SHF.L.U32 R2, R8, 0x1f, RZ ;  /* 0x0000001f08020819 */ /* 0x000fe400000006ff */
[----:B------:R-:W-:Y:S01]  /*3ac0*/  SHF.L.U32 R0, R11, 0x1f, RZ ;  /* 0x0000001f0b007819 */ /* 0x000fe200000006ff */
[----:B------:R-:W-:Y:S01]  /*3ad0*/  @!PT LDS RZ, [RZ] ;  /* 0x00000000fffff984 */ /* 0x000fe20000000800 */
[----:B------:R-:W-:Y:S01]  /*3ae0*/  @!PT LDS RZ, [RZ] ;  /* 0x00000000fffff984 */ /* 0x000fe20000000800 */
[----:B------:R-:W-:Y:S01]  /*3af0*/  @!PT LDS RZ, [RZ] ;  /* 0x00000000fffff984 */ /* 0x000fe20000000800 */
[----:B------:R-:W-:Y:S01]  /*3b00*/  @!PT LDS RZ, [RZ] ;  /* 0x00000000fffff984 */ /* 0x000fe20000000800 */
[----:B------:R2:W-:Y:S06]  /*3b10*/  MEMBAR.ALL.CTA ;  /* 0x0000000000007992 */ /* 0x0005ec0000008000 */
[----:B--2---:R-:W2:Y:S02]  /*3b20*/  FENCE.VIEW.ASYNC.S ;  /* 0x00000000000073c6 */ /* 0x004ea40000000000 */
[----:B--2---:R2:W-:Y:S01]  /*3b30*/  SYNCS.ARRIVE.TRANS64.RED.A1T0 RZ, [R3+URZ], RZ ;  /* 0x000000ff03ff79a7 */ /* 0x0045e200081004ff */
[----:B------:R2:W3:Y:S01]  /*3b40*/  @P0 SYNCS.PHASECHK.TRANS64.TRYWAIT P2, [UR4], R2 ;  /* 0x00000002ff0005a7 */ /* 0x0004e20008041104 */
[----:B-1----:R-:W-:Y:S01]  /*3b50*/  LOP3.LUT P1, RZ, R6, 0x1, RZ, 0xc0, !PT ;  /* 0x0000000106ff7812 */ /* 0x002fe2000782c0ff */
[----:B------:R-:W1:Y:S02]  /*3b60*/  SYNCS.PHASECHK.TRANS64.TRYWAIT P0, [UR22+0x130], R0 ;  /* 0x00013000ff0075a7 */ /* 0x000e640008001116 */
[----:B-123--:R-:W-:Y:S10]  /*3b70*/  @!P0 BRA `(.L_x_70) ;  /* 0x0000005800a08947 */ /* 0x00eff40003800000 */
.L_x_155:
[----:B------:R-:W-:Y:S01]  /*3b80*/  IADD3 R10, PT, PT, R10, 0x1, RZ ;  /* 0x000000010a0a7810 */ /* 0x000fe20007ffe0ff */
[----:B------:R-:W-:Y:S06]  /*3b90*/  BRA.U !UP4, `(.L_x_71) ;  /* 0x000000010c987547 */ /* 0x000fec000b800000 */
[----:B------:R-:W-:Y:S01]  /*3ba0*/  UPLOP3.LUT UP2, UPT, UPT, UPT, UPT, 0x40, 0x4 ;  /* 0x000000000004789c */ /* 0x000fe20003f4e870 */
[----:B------:R-:W-:Y:S01]  /*3bb0*/  UMOV UR16, UR29 ;  /* 0x0000001d00107c82 */ /* 0x000fe20008000000 */
[----:B------:R-:W-:Y:S01]  /*3bc0*/  UMOV UR15, UR28 ;  /* 0x0000001c000f7c82 */ /* 0x000fe20008000000 */
[----:B------:R-:W-:-:S08]  /*3bd0*/  UMOV UR6, UR14 ;  /* 0x0000000e00067c82 */ /* 0x000fd00008000000 */
.L_x_74:
[----:B------:R-:W-:Y:S02]  /*3be0*/  UIADD3 UR16, UPT, UPT, UR16, 0x1, URZ ;  /* 0x0000000110107890 */ /* 0x000fe4000fffe0ff */
[----:B--2---:R-:W-:Y:S02]  /*3bf0*/  ULEA UR5, UR6, UR17, 0x3 ;  /* 0x0000001106057291 */ /* 0x004fe4000f8e18ff */
[----:B------:R-:W-:Y:S01]  /*3c00*/  UISETP.NE.AND UP3, UPT, UR16, URZ, UPT ;  /* 0x000000ff1000728c */ /* 0x000fe2000bf65270 */
[----:B---3--:R-:W-:Y:S10]  /*3c10*/  @P2 BRA `(.L_x_72) ;  /* 0x00000000000c2947 */ /* 0x008ff40003800000 */
[----:B-1----:R-:W-:Y:S04]  /*3c20*/  SHF.L.U32 R3, R8, 0x1f, RZ ;  /* 0x0000001f08037819 */ /* 0x002fe800000006ff */
[----:B------:R-:W1:Y:S02]  /*3c30*/  SYNCS.PHASECHK.TRANS64.TRYWAIT P0, [UR5], R3 ;  /* 0x00000003ff0075a7 */ /* 0x000e640008001105 */
[----:B-1----:R-:W-:Y:S05]  /*3c40*/  @!P0 BRA `(.L_x_73) ;  /* 0x0000005800848947 */ /* 0x002fea0003800000 */
.L_x_72:
[----:B------:R-:W-:Y:S01]  /*3c50*/  UISETP.NE.AND UP0, UPT, UR15, 0x1, UPT ;  /* 0x000000010f00788c */ /* 0x000fe2000bf05270 */
[----:B------:R-:W-:Y:S01]  /*3c60*/  PLOP3.LUT P2, PT, PT, PT, PT, 0x80, 0x8 ;  /* 0x000000000008781c */ /* 0x000fe20003f4f070 */
[----:B------:R-:W-:Y:S02]  /*3c70*/  UIADD3 UR4, UPT, UPT, UR6, 0x1, URZ ;  /* 0x0000000106047890 */ /* 0x000fe4000fffe0ff */
[----:B------:R-:W-:Y:S02]  /*3c80*/  ULEA UR12, UR6, UR21, 0x9 ;  /* 0x00000015060c7291 */ /* 0x000fe4000f8e48ff */
[----:B------:R-:W-:Y:S01]  /*3c90*/  UISETP.NE.AND UP1, UPT, UR4, 0xc, UPT ;  /* 0x0000000c0400788c */ /* 0x000fe2000bf25270 */
[----:B------:R-:W-:Y:S01]  /*3ca0*/  PLOP3.LUT P0, PT, PT, PT, UP0, 0x80, 0x8 ;  /* 0x000000000008781c */ /* 0x000fe20003f0f008 */
[----:B------:R-:W-:Y:S02]  /*3cb0*/  UIADD3 UR10, UPT, UPT, UR12, 0x2, URZ ;  /* 0x000000020c0a7890 */ /* 0x000fe4000fffe0ff */
[----:B------:R-:W-:Y:S02]  /*3cc0*/  USEL UR7, URZ, 0x1, UP1 ;  /* 0x00000001ff077887 */ /* 0x000fe40008800000 */
[----:B------:R-:W-:Y:S02]  /*3cd0*/  USEL UR14, UR4, URZ, UP1 ;  /* 0x000000ff040e7287 */ /* 0x000fe40008800000 */
[----:B------:R-:W-:Y:S02]  /*3ce0*/  UIADD3 UR15, UPT, UPT, UR15, -0x1, URZ ;  /* 0xffffffff0f0f7890 */ /* 0x000fe4000fffe0ff */
[----:B------:R-:W-:Y:S01]  /*3cf0*/  @UP0 ULEA UR4, UR14, UR17, 0x3 ;  /* 0x000000110e040291 */ /* 0x000fe2000f8e18ff */
[----:B------:R-:W-:Y:S01]  /*3d00*/  LOP3.LUT R8, R8, UR7, RZ, 0x3c, !PT ;  /* 0x0000000708087c12 */ /* 0x000fe2000f8e3cff */
[----:B------:R-:W-:Y:S01]  /*3d10*/  UIADD3 UR7, UPT, UPT, UR5, 0x60, URZ ;  /* 0x0000006005077890 */ /* 0x000fe2000fffe0ff */
[----:B------:R-:W-:Y:S02]  /*3d20*/  UMOV UR13, 0x80004020 ;  /* 0x80004020000d7882 */ /* 0x000fe40000000000 */
[----:B-1----:R-:W-:Y:S01]  /*3d30*/  @P0 SHF.L.U32 R0, R8, 0x1f, RZ ;  /* 0x0000001f08000819 */ /* 0x002fe200000006ff */
[----:B------:R-:W-:Y:S01]  /*3d40*/  UMOV UR5, 0x80004020 ;  /* 0x8000402000057882 */ /* 0x000fe20000000000 */
[----:B------:R-:W-:Y:S01]  /*3d50*/  UMOV UR11, 0x80004020 ;  /* 0x80004020000b7882 */ /* 0x000fe20000000000 */
[----:B------:R-:W-:Y:S01]  /*3d60*/  UMOV UR9, 0x80004020 ;  /* 0x8000402000097882 */ /* 0x000fe20000000000 */
[----:B------:R2:W3:Y:S01]  /*3d70*/  @P0 SYNCS.PHASECHK.TRANS64.TRYWAIT P2, [UR4], R0 ;  /* 0x00000000ff0005a7 */ /* 0x0004e20008041104 */
[----:B------:R-:W-:Y:S03]  /*3d80*/  ULEA UR4, UR6, UR20, 0x9 ;  /* 0x0000001406047291 */ /* 0x000fe6000f8e48ff */
[----:B------:R-:W-:Y:S01]  /*3d90*/  UMOV UR6, UR14 ;  /* 0x0000000e00067c82 */ /* 0x000fe20008000000 */
[----:B------:R-:W-:Y:S05]  /*3da0*/  UIADD3 UR8, UPT, UPT, UR4, 0x2, URZ ;  /* 0x0000000204087890 */ /* 0x000fea000fffe0ff */
[----:B------:R2:W-:Y:S01]  /*3db0*/  UTCQMMA gdesc[UR4], gdesc[UR12], tmem[UR18], tmem[UR26], idesc[UR27], UP2 ;  /* 0x00ff1a0c040075ea */ /* 0x0005e20009000312 */
[----:B------:R-:W-:Y:S03]  /*3dc0*/  UPLOP3.LUT UP2, UPT, UPT, UPT, UPT, 0x80, 0x8 ;  /* 0x000000000008789c */ /* 0x000fe60003f4f070 */
[----:B------:R2:W-:Y:S01]  /*3dd0*/  UTCQMMA gdesc[UR8], gdesc[UR10], tmem[UR18], tmem[UR24], idesc[UR25], UPT ;  /* 0x00ff180a080075ea */ /* 0x0005e2000b800312 */
[----:B------:R2:W-:Y:S01]  /*3de0*/  UTCBAR.MULTICAST [UR7], URZ, UR19 ;  /* 0x000000ff070073e9 */ /* 0x0005e20008000813 */
[----:B------:R-:W-:Y:S06]  /*3df0*/  BRA.U UP3, `(.L_x_74) ;  /* 0xfffffffd03787547 */ /* 0x000fec000b83ffff */
.L_x_71:
[----:B--2---:R-:W-:Y:S01]  /*3e00*/  UIADD3 UR4, UPT, UPT, UR23, 0x1, URZ ;  /* 0x0000000117047890 */ /* 0x004fe2000fffe0ff */
[C---:B------:R-:W-:Y:S01]  /*3e10*/  ISETP.NE.AND P0, PT, R10.reuse, 0x2, PT ;  /* 0x000000020a00780c */ /* 0x040fe20003f05270 */
[----:B------:R-:W-:Y:S02]  /*3e20*/  UIADD3 UR5, UPT, UPT, UR22, 0x110, URZ ;  /* 0x0000011016057890 */ /* 0x000fe4000fffe0ff */
[----:B------:R-:W-:Y:S01]  /*3e30*/  UISETP.NE.AND UP0, UPT, UR4, 0x4, UPT ;  /* 0x000000040400788c */ /* 0x000fe2000bf05270 */
[----:B-1----:R-:W-:Y:S02]  /*3e40*/  SEL R0, RZ, 0x1, P0 ;  /* 0x00000001ff007807 */ /* 0x002fe40000000000 */
[----:B------:R-:W-:Y:S01]  /*3e50*/  SEL R10, R10, RZ, P0 ;  /* 0x000000ff0a0a7207 */ /* 0x000fe20000000000 */
[----:B------:R-:W-:Y:S01]  /*3e60*/  USEL UR6, URZ, 0x1, UP0 ;  /* 0x00000001ff067887 */ /* 0x000fe20008000000 */
[----:B------:R-:W-:Y:S01]  /*3e70*/  LOP3.LUT R9, R9, R0, RZ, 0x3c, !PT ;  /* 0x0000000009097212 */ /* 0x000fe200078e3cff */
[----:B------:R-:W-:Y:S01]  /*3e80*/  USEL UR23, UR4, URZ, UP0 ;  /* 0x000000ff04177287 */ /* 0x000fe20008000000 */
[----:B------:R1:W-:Y:S03]  /*3e90*/  UTCBAR [UR5], URZ ;  /* 0x000000ff050073e9 */ /* 0x0003e600080000ff */
[----:B------:R-:W-:Y:S01]  /*3ea0*/  LOP3.LUT R11, R11, UR6, RZ, 0x3c, !PT ;  /* 0x000000060b0b7c12 */ /* 0x000fe2000f8e3cff */
[----:B------:R-:W-:Y:S07]  /*3eb0*/  @P1 BRA `(.L_x_75) ;  /* 0xfffffff800c81947 */ /* 0x000fee000383ffff */
[----:B------:R-:W2:Y:S01]  /*3ec0*/  S2UR UR8, SR_CgaCtaId ;  /* 0x00000000000879c3 */ /* 0x000ea20000008800 */
[----:B------:R-:W-:Y:S01]  /*3ed0*/  ELECT P0, URZ, PT ;  /* 0x0000000000ff782f */ /* 0x000fe20003800000 */
[----:B------:R-:W-:Y:S01]  /*3ee0*/  IMAD.MOV.U32 R0, RZ, RZ, 0x1 ;  /* 0x00000001ff007424 */ /* 0x000fe200078e00ff */
[----:B------:R-:W-:Y:S01]  /*3ef0*/  UIADD3 UR17, UPT, UPT, UR17, 0x130, URZ ;  /* 0x0000013011117890 */ /* 0x000fe2000fffe0ff */
[----:B------:R-:W-:Y:S01]  /*3f00*/  SHF.L.U32 R3, R11, 0x1f, RZ ;  /* 0x0000001f0b037819 */ /* 0x000fe200000006ff */
[----:B------:R-:W-:-:S03]  /*3f10*/  UMOV UR4, 0x40 ;  /* 0x0000004000047882 */ /* 0x000fc60000000000 */
[----:B------:R-:W-:Y:S01]  /*3f20*/  UVIRTCOUNT.DEALLOC.SMPOOL 0x80 ;  /* 0x000000800000784c */ /* 0x000fe20000000000 */
[----:B--2---:R-:W-:Y:S02]  /*3f30*/  ULEA UR8, UR8, UR4, 0x18 ;  /* 0x0000000408087291 */ /* 0x004fe4000f8ec0ff */
[----:B------:R-:W-:-:S07]  /*3f40*/  ULEA UR4, UR23, UR17, 0x3 ;  /* 0x0000001117047291 */ /* 0x000fce000f8e18ff */
[----:B------:R2:W-:Y:S02]  /*3f50*/  @P0 STS.U8 [UR8+0x1c], R0 ;  /* 0x00001c00ff000988 */ /* 0x0005e40008000008 */
[----:B------:R-:W4:Y:S02]  /*3f60*/  SYNCS.PHASECHK.TRANS64.TRYWAIT P0, [UR4], R3 ;  /* 0x00000003ff0075a7 */ /* 0x000f240008001104 */
[----:B--2-4-:R-:W-:Y:S05]  /*3f70*/  @!P0 BRA `(.L_x_76) ;  /* 0x0000005400d08947 */ /* 0x014fea0003800000 */
.L_x_158:
[----:B------:R-:W-:-:S04]  /*3f80*/  UIADD3 UR4, UPT, UPT, UR23, 0x1, URZ ;  /* 0x0000000117047890 */ /* 0x000fc8000fffe0ff */
[----:B------:R-:W-:-:S04]  /*3f90*/  UISETP.NE.AND UP0, UPT, UR4, 0x4, UPT ;  /* 0x000000040400788c */ /* 0x000fc8000bf05270 */
[----:B------:R-:W-:Y:S02]  /*3fa0*/  USEL UR6, URZ, 0x1, UP0 ;  /* 0x00000001ff067887 */ /* 0x000fe40008000000 */
[----:B------:R-:W-:-:S04]  /*3fb0*/  USEL UR4, UR4, URZ, UP0 ;  /* 0x000000ff04047287 */ /* 0x000fc80008000000 */
[----:B-1----:R-:W-:Y:S01]  /*3fc0*/  ULEA UR5, UR4, UR17, 0x3 ;  /* 0x0000001104057291 */ /* 0x002fe2000f8e18ff */
[----:B------:R-:W-:-:S04]  /*3fd0*/  LOP3.LUT R2, R11, UR6, RZ, 0x3c, !PT ;  /* 0x000000060b027c12 */ /* 0x000fc8000f8e3cff */
[----:B--2---:R-:W-:-:S04]  /*3fe0*/  SHF.L.U32 R3, R2, 0x1f, RZ ;  /* 0x0000001f02037819 */ /* 0x004fc800000006ff */
[----:B------:R-:W1:Y:S02]  /*3ff0*/  SYNCS.PHASECHK.TRANS64.TRYWAIT P0, [UR5], R3 ;  /* 0x00000003ff0075a7 */ /* 0x000e640008001105 */
[----:B-1----:R-:W-:Y:S05]  /*4000*/  @!P0 BRA `(.L_x_77) ;  /* 0x0000005400c48947 */ /* 0x002fea0003800000 */
.L_x_160:
        /* <DEDUP_REMOVED lines=9> */
.L_x_162:
[----:B------:R-:W-:-:S04]  /*40a0*/  UIADD3 UR4, UPT, UPT, UR4, 0x1, URZ ;  /* 0x0000000104047890 */ /* 0x000fc8000fffe0ff */
[----:B------:R-:W-:-:S04]  /*40b0*/  UISETP.NE.AND UP0, UPT, UR4, 0x4, UPT ;  /* 0x000000040400788c */ /* 0x000fc8000bf05270 */
[----:B------:R-:W-:Y:S02]  /*40c0*/  USEL UR5, URZ, 0x1, UP0 ;  /* 0x00000001ff057887 */ /* 0x000fe40008000000 */
[----:B------:R-:W-:-:S04]  /*40d0*/  USEL UR4, UR4, URZ, UP0 ;  /* 0x000000ff04047287 */ /* 0x000fc80008000000 */
[----:B------:R-:W-:Y:S01]  /*40e0*/  ULEA UR4, UR4, UR17, 0x3 ;  /* 0x0000001104047291 */ /* 0x000fe2000f8e18ff */
[----:B-1----:R-:W-:-:S04]  /*40f0*/  LOP3.LUT R3, R2, UR5, RZ, 0x3c, !PT ;  /* 0x0000000502037c12 */ /* 0x002fc8000f8e3cff */
[----:B------:R-:W-:-:S04]  /*4100*/  SHF.L.U32 R3, R3, 0x1f, RZ ;  /* 0x0000001f03037819 */ /* 0x000fc800000006ff */
[----:B------:R-:W1:Y:S02]  /*4110*/  SYNCS.PHASECHK.TRANS64.TRYWAIT P0, [UR4], R3 ;  /* 0x00000003ff0075a7 */ /* 0x000e640008001104 */
[----:B-1----:R-:W-:Y:S05]  /*4120*/  @!P0 BRA `(.L_x_79) ;  /* 0x0000005400ac8947 */ /* 0x002fea0003800000 */
.L_x_164:
[----:B------:R-:W-:Y:S01]  /*4130*/  NOP ;  /* 0x0000000000007918 */ /* 0x000fe20000000000 */
[----:B-1----:R-:W1:Y:S01]  /*4140*/  LDS R0, [UR8+0x14] ;  /* 0x00001408ff007984 */ /* 0x002e620008000800 */
[----:B------:R-:W-:Y:S01]  /*4150*/  ULOP3.LUT UR4, UR30, 0xffff, URZ, 0xc0, !UPT ;  /* 0x0000ffff1e047892 */ /* 0x000fe2000f8ec0ff */
[----:B------:R-:W-:Y:S01]  /*4160*/  UMOV UR5, 0xffff ;  /* 0x0000ffff00057882 */ /* 0x000fe20000000000 */
[----:B------:R-:W-:Y:S02]  /*4170*/  UMOV UR6, 0x1 ;  /* 0x0000000100067882 */ /* 0x000fe40000000000 */
[----:B------:R-:W-:-:S04]  /*4180*/  USHF.R.U32.HI UR4, URZ, 0x5, UR4 ;  /* 0x00000005ff047899 */ /* 0x000fc80008011604 */
[----:B------:R-:W-:Y:S02]  /*4190*/  USHF.L.U32 UR5, UR5, UR4, URZ ;  /* 0x0000000405057299 */ /* 0x000fe400080006ff */
[----:B------:R-:W-:-:S04]  /*41a0*/  USHF.L.U32 UR4, UR6, UR4, URZ ;  /* 0x0000000406047299 */ /* 0x000fc800080006ff */
[----:B-1----:R-:W-:-:S04]  /*41b0*/  LOP3.LUT R0, R0, UR5, RZ, 0xc0, !PT ;  /* 0x0000000500007c12 */ /* 0x002fc8000f8ec0ff */
[----:B------:R-:W-:-:S13]  /*41c0*/  ISETP.NE.AND P0, PT, R0, UR5, PT ;  /* 0x0000000500007c0c */ /* 0x000fda000bf05270 */
[----:B------:R-:W-:Y:S05]  /*41d0*/  @P0 BRA `(.L_x_80) ;  /* 0x0000000000580947 */ /* 0x000fea0003800000 */
[----:B------:R-:W1:Y:S02]  /*41e0*/  LDS R0, [UR8+0x18] ;  /* 0x00001808ff007984 */ /* 0x000e640008000800 */
[----:B-1----:R-:W-:-:S04]  /*41f0*/  LOP3.LUT R0, R0, UR4, RZ, 0xc0, !PT ;  /* 0x0000000400007c12 */ /* 0x002fc8000f8ec0ff */
[----:B------:R-:W-:-:S13]  /*4200*/  ISETP.NE.AND P0, PT, R0, UR4, PT ;  /* 0x0000000400007c0c */ /* 0x000fda000bf05270 */
[----:B------:R-:W-:Y:S05]  /*4210*/  @P0 BRA `(.L_x_81) ;  /* 0x00000000003c0947 */ /* 0x000fea0003800000 */
[----:B------:R-:W1:Y:S01]  /*4220*/  S2R R2, SR_LANEID ;  /* 0x0000000000027919 */ /* 0x000e620000000000 */
[----:B------:R-:W-:Y:S01]  /*4230*/  ULOP3.LUT UR5, URZ, UR5, URZ, 0x33, !UPT ;  /* 0x00000005ff057292 */ /* 0x000fe2000f8e33ff */
[----:B------:R-:W-:Y:S01]  /*4240*/  LOP3.LUT R4, RZ, UR4, RZ, 0x33, !PT ;  /* 0x00000004ff047c12 */ /* 0x000fe2000f8e33ff */
[----:B------:R-:W-:Y:S02]  /*4250*/  VOTEU.ANY UR4, UPT, PT ;  /* 0x0000000000047886 */ /* 0x000fe400038e0100 */
[----:B------:R-:W-:Y:S01]  /*4260*/  UFLO.U32 UR4, UR4 ;  /* 0x00000004000472bd */ /* 0x000fe200080e0000 */
[----:B------:R-:W2:Y:S01]  /*4270*/  REDUX UR6, R4 ;  /* 0x00000000040673c4 */ /* 0x000ea20000000000 */
[----:B------:R-:W-:-:S06]  /*4280*/  IMAD.U32 R0, RZ, RZ, UR5 ;  /* 0x00000005ff007e24 */ /* 0x000fcc000f8e00ff */
[----:B------:R4:W-:Y:S01]  /*4290*/  UTCATOMSWS.AND URZ, UR5 ;  /* 0x0000000500ff79e3 */ /* 0x0009e20008000000 */
[----:B------:R-:W3:Y:S01]  /*42a0*/  REDUX UR7, R0 ;  /* 0x00000000000773c4 */ /* 0x000ee20000000000 */
[----:B-1----:R-:W-:Y:S01]  /*42b0*/  ISETP.EQ.U32.AND P0, PT, R2, UR4, PT ;  /* 0x0000000402007c0c */ /* 0x002fe2000bf02070 */
[----:B--2---:R-:W-:Y:S01]  /*42c0*/  IMAD.U32 R2, RZ, RZ, UR6 ;  /* 0x00000006ff027e24 */ /* 0x004fe2000f8e00ff */
[----:B---3--:R-:W-:-:S11]  /*42d0*/  MOV R3, UR7 ;  /* 0x0000000700037c02 */ /* 0x008fd60008000f00 */
[----:B------:R4:W-:Y:S04]  /*42e0*/  @P0 ATOMS.AND RZ, [UR8+0x14], R3 ;  /* 0x00001403ffff098c */ /* 0x0009e8000a800008 */
[----:B------:R4:W-:Y:S01]  /*42f0*/  @P0 ATOMS.AND RZ, [UR8+0x18], R2 ;  /* 0x00001802ffff098c */ /* 0x0009e2000a800008 */
[----:B------:R-:W-:Y:S05]  /*4300*/  BRA `(.L_x_82) ;  /* 0x0000000000147947 */ /* 0x000fea0003800000 */
.L_x_81:
[----:B------:R-:W-:Y:S02]  /*4310*/  MOV R2, 0x4330 ;  /* 0x0000433000027802 */ /* 0x000fe40000000f00 */
[----:B---3-5:R-:W-:Y:S05]  /*4320*/  CALL.REL.NOINC `($__internal_0_$__cuda_sm10x_tcgen05_guardrail_trap_col_being_dealloced_not_returned_by_alloc) ;  /* 0x0000005800087944 */ /* 0x028fea0003c00000 */
[----:B------:R-:W-:Y:S05]  /*4330*/  BRA `(.L_x_82) ;  /* 0x0000000000087947 */ /* 0x000fea0003800000 */
.L_x_80:
[----:B------:R-:W-:Y:S02]  /*4340*/  MOV R2, 0x4360 ;  /* 0x0000436000027802 */ /* 0x000fe40000000f00 */
[----:B---3-5:R-:W-:Y:S05]  /*4350*/  CALL.REL.NOINC `($__internal_2_$__cuda_sm10x_tcgen05_guardrail_trap_unallocated_columns_being_dealloced) ;  /* 0x0000005800147944 */ /* 0x028fea0003c00000 */
.L_x_82:
[----:B------:R-:W-:Y:S01]  /*4360*/  NOP ;  /* 0x0000000000007918 */ /* 0x000fe20000000000 */
[----:B----4-:R-:W-:Y:S05]  /*4370*/  EXIT ;  /* 0x000000000000794d */ /* 0x010fea0003800000 */
.L_x_64:
[----:B------:R-:W-:-:S09]  /*4380*/  UISETP.NE.OR UP0, UPT, UR17, 0x3, !UP3 ;  /* 0x000000031100788c */ /* 0x000fd2000df05670 */
[----:B------:R-:W-:Y:S05]  /*4390*/  BRA.U UP0, `(.L_x_83) ;  /* 0x0000000d00807547 */ /* 0x000fea000b800000 */
[----:B------:R-:W1:Y:S01]  /*43a0*/  LDCU UR32, c[0x0][0x370] ;  /* 0x00006e00ff2077ac */ /* 0x000e620008000800 */
[----:B------:R-:W2:Y:S01]  /*43b0*/  LDC.64 R16, c[0x0][0x348] ;  /* 0x0000d200ff107b82 */ /* 0x000ea20000000a00 */
[----:B------:R-:W-:Y:S02]  /*43c0*/  HFMA2 R13, -RZ, RZ, 0, 0 ;  /* 0x00000000ff0d7431 */ /* 0x000fe400000001ff */
[----:B------:R-:W-:Y:S01]  /*43d0*/  IMAD.MOV.U32 R15, RZ, RZ, 0x1 ;  /* 0x00000001ff0f7424 */ /* 0x000fe200078e00ff */
[----:B------:R-:W1:Y:S01]  /*43e0*/  LDCU.128 UR28, c[0x0][0xb10] ;  /* 0x00016200ff1c77ac */ /* 0x000e620008000c00 */
[----:B------:R-:W-:Y:S01]  /*43f0*/  IMAD.MOV.U32 R14, RZ, RZ, RZ ;  /* 0x000000ffff0e7224 */ /* 0x000fe200078e00ff */
[----:B------:R-:W-:Y:S01]  /*4400*/  MOV R7, 0x2000 ;  /* 0x0000200000077802 */ /* 0x000fe20000000f00 */
[----:B------:R-:W3:Y:S01]  /*4410*/  LDCU UR27, c[0x0][0x374] ;  /* 0x00006e80ff1b77ac */ /* 0x000ee20008000800 */
[----:B------:R-:W4:Y:S01]  /*4420*/  LDC.64 R2, c[0x0][0x888] ;  /* 0x00022200ff027b82 */ /* 0x000f220000000a00 */
[----:B------:R-:W3:Y:S01]  /*4430*/  LDCU UR15, c[0x0][0xb0c] ;  /* 0x00016180ff0f77ac */ /* 0x000ee20008000800 */
[----:B------:R-:W2:Y:S06]  /*4440*/  LDCU UR38, c[0x0][0xb20] ;  /* 0x00016400ff2677ac */ /* 0x000eac0008000800 */
[----:B------:R-:W4:Y:S01]  /*4450*/  LDC.64 R4, c[0x0][0x890] ;  /* 0x00022400ff047b82 */ /* 0x000f220000000a00 */
[----:B------:R-:W2:Y:S01]  /*4460*/  LDCU UR4, c[0x0][0xb30] ;  /* 0x00016600ff0477ac */ /* 0x000ea20008000800 */
[----:B------:R-:W-:Y:S01]  /*4470*/  UMOV UR21, 0x400 ;  /* 0x0000040000157882 */ /* 0x000fe20000000000 */
[----:B-1----:R-:W-:-:S02]  /*4480*/  UIMAD.WIDE.U32 UR6, UR32, UR28, URZ ;  /* 0x0000001c200672a5 */ /* 0x002fc4000f8e00ff */
[----:B---3--:R-:W-:Y:S02]  /*4490*/  UIMAD.WIDE.U32 UR8, UR27, UR31, URZ ;  /* 0x0000001f1b0872a5 */ /* 0x008fe4000f8e00ff */
[----:B------:R-:W-:Y:S02]  /*44a0*/  ULEA UR21, UR45, UR21, 0x18 ;  /* 0x000000152d157291 */ /* 0x000fe4000f8ec0ff */
[----:B------:R-:W-:Y:S02]  /*44b0*/  UPLOP3.LUT UP3, UPT, UPT, UPT, UPT, 0x40, 0x4 ;  /* 0x000000000004789c */ /* 0x000fe40003f6e870 */
[----:B------:R-:W-:Y:S01]  /*44c0*/  UIADD3 UR33, UPT, UPT, UR21, 0xc8, URZ ;  /* 0x000000c815217890 */ /* 0x000fe2000fffe0ff */
[----:B------:R-:W-:Y:S01]  /*44d0*/  UMOV UR6, UR7 ;  /* 0x0000000700067c82 */ /* 0x000fe20008000000 */
[----:B------:R-:W-:Y:S01]  /*44e0*/  UMOV UR34, UR9 ;  /* 0x0000000900227c82 */ /* 0x000fe20008000000 */
[----:B------:R-:W-:Y:S02]  /*44f0*/  UISETP.GE.AND UP0, UPT, UR42, 0x1, UPT ;  /* 0x000000012a00788c */ /* 0x000fe4000bf06270 */
[----:B------:R-:W-:Y:S01]  /*4500*/  UISETP.NE.AND UP4, UPT, UR42, 0x1, UPT ;  /* 0x000000012a00788c */ /* 0x000fe2000bf85270 */
[----:B------:R-:W1:Y:S01]  /*4510*/  LDCU.64 UR22, c[0x0][0xb28] ;  /* 0x00016500ff1677ac */ /* 0x000e620008000a00 */
[----:B------:R-:W-:-:S02]  /*4520*/  UISETP.NE.AND UP6, UPT, UR15, 0x1, UPT ;  /* 0x000000010f00788c */ /* 0x000fc4000bfc5270 */
[----:B------:R-:W-:Y:S02]  /*4530*/  UISETP.NE.AND UP5, UPT, UR30, 0x1, UPT ;  /* 0x000000011e00788c */ /* 0x000fe4000bfa5270 */
[----:B------:R-:W-:Y:S02]  /*4540*/  UIADD3 UR17, UPT, UPT, UR21, 0xc0, URZ ;  /* 0x000000c015117890 */ /* 0x000fe4000fffe0ff */
[----:B------:R-:W-:Y:S02]  /*4550*/  UPRMT UR33, UR45, 0x654, UR33 ;  /* 0x000006542d217896 */ /* 0x000fe40008000021 */
[----:B------:R-:W-:Y:S02]  /*4560*/  USHF.R.U32.HI UR35, URZ, UR29, UR6 ;  /* 0x0000001dff237299 */ /* 0x000fe40008011606 */
[----:B--2---:R-:W-:Y:S02]  /*4570*/  USHF.R.U32.HI UR34, URZ, UR38, UR34 ;  /* 0x00000026ff227299 */ /* 0x004fe40008011622 */
[----:B------:R-:W-:-:S11]  /*4580*/  UISETP.NE.AND UP2, UPT, UR4, 0x1, UPT ;  /* 0x000000010400788c */ /* 0x000fd6000bf45270 */
.L_x_92:
[C---:B------:R-:W-:Y:S02]  /*4590*/  LEA R12, R14.reuse, UR21, 0x3 ;  /* 0x000000150e0c7c11 */ /* 0x040fe4000f8e18ff */
[----:B------:R-:W-:Y:S02]  /*45a0*/  SHF.L.U32 R9, R13, 0x1f, RZ ;  /* 0x0000001f0d097819 */ /* 0x000fe400000006ff */
[----:B------:R-:W-:Y:S02]  /*45b0*/  LEA R10, R14, UR21, 0x4 ;  /* 0x000000150e0a7c11 */ /* 0x000fe4000f8e20ff */
[----:B--2---:R-:W2:Y:S02]  /*45c0*/  SYNCS.PHASECHK.TRANS64.TRYWAIT P0, [R12+URZ+0xf0], R9 ;  /* 0x0000f0090c0075a7 */ /* 0x004ea400080011ff */
[----:B--2---:R-:W-:Y:S05]  /*45d0*/  @!P0 BRA `(.L_x_84) ;  /* 0x0000005000988947 */ /* 0x004fea0003800000 */
.L_x_165:
[----:B--2---:R-:W2:Y:S01]  /*45e0*/  LDS.128 R8, [R10+0x180] ;  /* 0x000180000a087984 */ /* 0x004ea20000000c00 */
[----:B------:R-:W-:Y:S01]  /*45f0*/  UISETP.GE.AND UP0, UPT, UR42, 0x1, UPT ;  /* 0x000000012a00788c */ /* 0x000fe2000bf06270 */
[----:B------:R-:W-:Y:S01]  /*4600*/  @!PT LDS RZ, [RZ] ;  /* 0x00000000fffff984 */ /* 0x000fe20000000800 */
[----:B------:R-:W-:Y:S01]  /*4610*/  @!PT LDS RZ, [RZ] ;  /* 0x00000000fffff984 */ /* 0x000fe20000000800 */
[----:B------:R-:W-:Y:S01]  /*4620*/  @!PT LDS RZ, [RZ] ;  /* 0x00000000fffff984 */ /* 0x000fe20000000800 */
[----:B------:R-:W-:Y:S01]  /*4630*/  @!PT LDS RZ, [RZ] ;  /* 0x00000000fffff984 */ /* 0x000fe20000000800 */
[----:B------:R3:W-:Y:S06]  /*4640*/  MEMBAR.ALL.CTA ;  /* 0x0000000000007992 */ /* 0x0007ec0000008000 */
[----:B---3--:R-:W3:Y:S01]  /*4650*/  FENCE.VIEW.ASYNC.S ;  /* 0x00000000000073c6 */ /* 0x008ee20000000000 */
[----:B--2---:R-:W-:Y:S11]  /*4660*/  LOP3.LUT P0, RZ, R10, 0x1, RZ, 0xc0, !PT ;  /* 0x000000010aff7812 */ /* 0x004ff6000780c0ff */
[----:B------:R-:W-:Y:S02]  /*4670*/  @!UPT UIADD3 URZ, UPT, UPT, URZ, URZ, URZ ;  /* 0x000000fffffff290 */ /* 0x000fe4000fffe0ff */
[----:B---3--:R-:W-:Y:S01]  /*4680*/  VOTEU.ANY UP1, P0 ;  /* 0x0000000000ff7886 */ /* 0x008fe20000020100 */
[----:B------:R-:W-:Y:S11]  /*4690*/  PLOP3.LUT P0, PT, PT, PT, UP1, 0x80, 0x8 ;  /* 0x000000000008781c */ /* 0x000ff60003f0f018 */
[----:B------:R-:W-:Y:S02]  /*46a0*/  @!UPT UIADD3 URZ, UPT, UPT, URZ, URZ, URZ ;  /* 0x000000fffffff290 */ /* 0x000fe4000fffe0ff */
[----:B------:R-:W-:Y:S02]  /*46b0*/  @P0 SHF.R.U32.HI R0, RZ, 0x10, R9 ;  /* 0x00000010ff000819 */ /* 0x000fe40000011609 */
[----:B------:R-:W-:Y:S02]  /*46c0*/  @P0 MOV R6, R8 ;  /* 0x0000000800060202 */ /* 0x000fe40000000f00 */
[----:B------:R-:W-:Y:S01]  /*46d0*/  @P0 R2UR UR4, R0 ;  /* 0x00000000000402ca */ /* 0x000fe200000e0000 */
[----:B------:R-:W-:Y:S01]  /*46e0*/  VIADD R0, R12, 0x100 ;  /* 0x000001000c007836 */ /* 0x000fe20000000000 */
[----:B------:R-:W-:Y:S02]  /*46f0*/  @P0 LOP3.LUT R8, R9, 0xffff, RZ, 0xc0, !PT ;  /* 0x0000ffff09080812 */ /* 0x000fe400078ec0ff */
[----:B------:R-:W-:Y:S02]  /*4700*/  @P0 R2UR UR6, R6 ;  /* 0x00000000060602ca */ /* 0x000fe400000e0000 */
[----:B------:R-:W-:Y:S02]  /*4710*/  PRMT R0, RZ, 0x654, R0 ;  /* 0x00000654ff007816 */ /* 0x000fe40000000000 */
[----:B------:R-:W-:Y:S02]  /*4720*/  @P0 R2UR UR5, R8 ;  /* 0x00000000080502ca */ /* 0x000fe400000e0000 */
[----:B------:R2:W-:Y:S03]  /*4730*/  SYNCS.ARRIVE.TRANS64.RED.A1T0 RZ, [R0+URZ], RZ ;  /* 0x000000ff00ff79a7 */ /* 0x0005e600081004ff */
[----:B------:R-:W-:Y:S04]  /*4740*/  @UP1 UMOV UR26, UR4 ;  /* 0x00000004001a1c82 */ /* 0x000fe80008000000 */
[----:B------:R-:W-:Y:S04]  /*4750*/  @UP1 UMOV UR14, UR6 ;  /* 0x00000006000e1c82 */ /* 0x000fe80008000000 */
[----:B------:R-:W-:Y:S01]  /*4760*/  @UP1 UMOV UR13, UR5 ;  /* 0x00000005000d1c82 */ /* 0x000fe20008000000 */
[----:B------:R-:W-:Y:S05]  /*4770*/  BRA.U !UP0, `(.L_x_85) ;  /* 0x0000000108a47547 */ /* 0x000fea000b800000 */
[----:B------:R-:W-:Y:S02]  /*4780*/  UIMAD.WIDE.U32 UR8, UR13, UR31, URZ ;  /* 0x0000001f0d0872a5 */ /* 0x000fe4000f8e00ff */
[----:B------:R-:W-:Y:S02]  /*4790*/  UIMAD.WIDE.U32 UR10, UR14, UR28, URZ ;  /* 0x0000001c0e0a72a5 */ /* 0x000fe4000f8e00ff */
[----:B------:R-:W-:Y:S02]  /*47a0*/  USEL UR4, UR27, UR34, !UP5 ;  /* 0x000000221b047287 */ /* 0x000fe4000e800000 */
[----:B------:R-:W-:Y:S02]  /*47b0*/  USEL UR7, UR32, UR35, !UP6 ;  /* 0x0000002320077287 */ /* 0x000fe4000f000000 */
[----:B-1----:R-:W-:Y:S02]  /*47c0*/  UIMAD.WIDE.U32 UR18, UR4, UR22, URZ ;  /* 0x00000016041272a5 */ /* 0x002fe4000f8e00ff */
[----:B------:R-:W-:Y:S01]  /*47d0*/  UIMAD.WIDE.U32 UR24, UR7, UR22, URZ ;  /* 0x00000016071872a5 */ /* 0x000fe2000f8e00ff */
[----:B------:R-:W-:Y:S02]  /*47e0*/  UMOV UR5, UR9 ;  /* 0x0000000900057c82 */ /* 0x000fe40008000000 */
[----:B------:R-:W-:Y:S03]  /*47f0*/  USHF.R.U32.HI UR6, URZ, UR38, UR5 ;  /* 0x00000026ff067299 */ /* 0x000fe60008011605 */
[----:B------:R-:W-:Y:S01]  /*4800*/  UMOV UR5, UR11 ;  /* 0x0000000b00057c82 */ /* 0x000fe20008000000 */
[----:B------:R-:W-:Y:S02]  /*4810*/  USEL UR6, UR13, UR6, !UP5 ;  /* 0x000000060d067287 */ /* 0x000fe4000e800000 */
[----:B------:R-:W-:Y:S02]  /*4820*/  USHF.R.U32.HI UR8, URZ, UR29, UR5 ;  /* 0x0000001dff087299 */ /* 0x000fe40008011605 */
[----:B------:R-:W-:Y:S01]  /*4830*/  UIMAD.WIDE.U32 UR10, UR6, UR22, URZ ;  /* 0x00000016060a72a5 */ /* 0x000fe2000f8e00ff */
[----:B------:R-:W-:Y:S02]  /*4840*/  UMOV UR5, UR19 ;  /* 0x0000001300057c82 */ /* 0x000fe40008000000 */
[----:B------:R-:W-:Y:S03]  /*4850*/  @UP4 USHF.R.U32.HI UR4, URZ, UR23, UR5 ;  /* 0x00000017ff044299 */ /* 0x000fe60008011605 */
[----:B------:R-:W-:Y:S01]  /*4860*/  UMOV UR5, UR25 ;  /* 0x0000001900057c82 */ /* 0x000fe20008000000 */
[----:B------:R-:W-:Y:S02]  /*4870*/  UIMAD UR4, UR42, UR4, URZ ;  /* 0x000000042a0472a4 */ /* 0x000fe4000f8e02ff */
[----:B------:R-:W-:Y:S02]  /*4880*/  @UP4 USHF.R.U32.HI UR7, URZ, UR23, UR5 ;  /* 0x00000017ff074299 */ /* 0x000fe40008011605 */
[----:B------:R-:W-:Y:S02]  /*4890*/  USEL UR5, UR14, UR8, !UP6 ;  /* 0x000000080e057287 */ /* 0x000fe4000f000000 */
[----:B------:R-:W-:Y:S02]  /*48a0*/  UIMAD UR8, UR42, UR7, URZ ;  /* 0x000000072a0872a4 */ /* 0x000fe4000f8e02ff */
[----:B------:R-:W-:Y:S03]  /*48b0*/  UISETP.GE.AND UP0, UPT, UR6, UR4, UPT ;  /* 0x000000040600728c */ /* 0x000fe6000bf06270 */
[----:B------:R-:W-:Y:S01]  /*48c0*/  UMOV UR4, UR11 ;  /* 0x0000000b00047c82 */ /* 0x000fe20008000000 */
[----:B------:R-:W-:Y:S02]  /*48d0*/  UISETP.GE.OR UP0, UPT, UR5, UR8, UP0 ;  /* 0x000000080500728c */ /* 0x000fe40008706670 */
[----:B------:R-:W-:Y:S02]  /*48e0*/  USHF.R.U32.HI UR4, URZ, UR23, UR4 ;  /* 0x00000017ff047299 */ /* 0x000fe40008011604 */
[----:B------:R-:W-:Y:S02]  /*48f0*/  UIMAD.WIDE.U32 UR8, UR5, UR22, URZ ;  /* 0x00000016050872a5 */ /* 0x000fe4000f8e00ff */
[----:B------:R-:W-:Y:S04]  /*4900*/  USEL UR10, UR6, UR4, !UP4 ;  /* 0x00000004060a7287 */ /* 0x000fe8000e000000 */
[----:B------:R-:W-:Y:S01]  /*4910*/  UIADD3 UR11, UPT, UPT, -UR10, URZ, URZ ;  /* 0x000000ff0a0b7290 */ /* 0x000fe2000fffe1ff */
[----:B------:R-:W-:Y:S02]  /*4920*/  @!UP0 UMOV UR4, UR9 ;  /* 0x0000000900048c82 */ /* 0x000fe40008000000 */
[----:B------:R-:W-:Y:S02]  /*4930*/  @!UP0 USHF.R.U32.HI UR4, URZ, UR23, UR4 ;  /* 0x00000017ff048299 */ /* 0x000fe40008011604 */
[----:B------:R-:W-:Y:S02]  /*4940*/  UIMAD UR8, UR42, UR11, UR6 ;  /* 0x0000000b2a0872a4 */ /* 0x000fe4000f8e0206 */
[----:B------:R-:W-:Y:S04]  /*4950*/  @!UP0 USEL UR4, UR5, UR4, !UP4 ;  /* 0x0000000405048287 */ /* 0x000fe8000e000000 */
[----:B------:R-:W-:Y:S02]  /*4960*/  @!UP0 UIMAD UR8, UR7, UR8, UR4 ;  /* 0x00000008070882a4 */ /* 0x000fe4000f8e0204 */
[----:B------:R-:W-:Y:S02]  /*4970*/  @!UP0 UIADD3 UR9, UPT, UPT, UR10, -UR4, URZ ;  /* 0x800000040a098290 */ /* 0x000fe4000fffe0ff */
[----:B------:R-:W-:Y:S02]  /*4980*/  UIADD3 UR4, UPT, UPT, -UR5, URZ, URZ ;  /* 0x000000ff05047290 */ /* 0x000fe4000fffe1ff */
[----:B------:R-:W-:Y:S02]  /*4990*/  UIADD3 UR7, UPT, UPT, -UR6, URZ, URZ ;  /* 0x000000ff06077290 */ /* 0x000fe4000fffe1ff */
[----:B------:R-:W-:Y:S02]  /*49a0*/  @!UP0 UIMAD UR6, UR9, UR42, UR5 ;  /* 0x0000002a090682a4 */ /* 0x000fe4000f8e0205 */
[----:B------:R-:W-:Y:S02]  /*49b0*/  UIMAD UR14, UR15, UR4, UR14 ;  /* 0x000000040f0e72a4 */ /* 0x000fe4000f8e020e */
[----:B------:R-:W-:Y:S01]  /*49c0*/  UIMAD UR13, UR30, UR7, UR13 ;  /* 0x000000071e0d72a4 */ /* 0x000fe2000f8e020d */
[----:B------:R-:W-:Y:S02]  /*49d0*/  @!UP0 UMOV UR5, UR8 ;  /* 0x0000000800058c82 */ /* 0x000fe40008000000 */
[----:B------:R-:W-:Y:S02]  /*49e0*/  UIMAD UR14, UR5, UR15, UR14 ;  /* 0x0000000f050e72a4 */ /* 0x000fe4000f8e020e */
[----:B------:R-:W-:Y:S11]  /*49f0*/  UIMAD UR13, UR6, UR30, UR13 ;  /* 0x0000001e060d72a4 */ /* 0x000ff6000f8e020d */
[----:B------:R-:W-:Y:S01]  /*4a00*/  @!UPT UIADD3 URZ, UPT, UPT, URZ, URZ, URZ ;  /* 0x000000fffffff290 */ /* 0x000fe2000fffe0ff */
.L_x_85:
[----:B------:R-:W3:Y:S01]  /*4a10*/  @!UP2 LDCU.128 UR8, c[0x0][0xb10] ;  /* 0x00016200ff08a7ac */ /* 0x000ee20008000c00 */
[C---:B----4-:R-:W-:Y:S02]  /*4a20*/  ISETP.NE.U32.AND P1, PT, R4.reuse, RZ, PT ;  /* 0x000000ff0400720c */ /* 0x050fe40003f25070 */
[----:B------:R-:W-:Y:S02]  /*4a30*/  ISETP.NE.U32.AND P0, PT, R4, RZ, PT ;  /* 0x000000ff0400720c */ /* 0x000fe40003f05070 */
[C---:B------:R-:W-:Y:S02]  /*4a40*/  ISETP.NE.AND.EX P1, PT, R5.reuse, RZ, PT, P1 ;  /* 0x000000ff0500720c */ /* 0x040fe40003f25310 */
[----:B------:R-:W-:Y:S01]  /*4a50*/  ISETP.NE.AND.EX P0, PT, R5, RZ, PT, P0 ;  /* 0x000000ff0500720c */ /* 0x000fe20003f05300 */
[----:B------:R-:W4:Y:S01]  /*4a60*/  @!UP2 LDCU UR5, c[0x0][0xb0c] ;  /* 0x00016180ff05a7ac */ /* 0x000f220008000800 */
[----:B------:R-:W-:Y:S01]  /*4a70*/  SHF.L.U32 R9, R15, 0x1f, RZ ;  /* 0x0000001f0f097819 */ /* 0x000fe200000006ff */
[----:B------:R-:W-:Y:S02]  /*4a80*/  USHF.L.U32 UR19, UR16, 0x7, URZ ;  /* 0x0000000710137899 */ /* 0x000fe400080006ff */
[----:B------:R-:W-:Y:S02]  /*4a90*/  USHF.L.U32 UR18, UR20, 0x7, URZ ;  /* 0x0000000714127899 */ /* 0x000fe400080006ff */
[----:B---3--:R-:W-:Y:S07]  /*4aa0*/  UIMAD.WIDE.U32 UR6, UR14, UR8, URZ ;  /* 0x000000080e0672a5 */ /* 0x008fee000f8e00ff */
[----:B------:R-:W-:Y:S01]  /*4ab0*/  @!UP2 UMOV UR4, UR7 ;  /* 0x000000070004ac82 */ /* 0x000fe20008000000 */
[----:B----4-:R-:W-:Y:S02]  /*4ac0*/  @!UP2 UISETP.NE.AND UP0, UPT, UR5, 0x1, UPT ;  /* 0x000000010500a88c */ /* 0x010fe4000bf05270 */
[----:B------:R-:W-:Y:S02]  /*4ad0*/  @!UP2 USHF.R.U32.HI UR4, URZ, UR9, UR4 ;  /* 0x00000009ff04a299 */ /* 0x000fe40008011604 */
[----:B------:R-:W-:Y:S02]  /*4ae0*/  UIMAD.WIDE.U32 UR6, UR13, UR11, URZ ;  /* 0x0000000b0d0672a5 */ /* 0x000fe4000f8e00ff */
[----:B------:R-:W-:Y:S02]  /*4af0*/  @!UP2 USEL UR8, UR14, UR4, !UP0 ;  /* 0x000000040e08a287 */ /* 0x000fe4000c000000 */
[----:B------:R-:W-:Y:S03]  /*4b00*/  @!UP2 UISETP.NE.AND UP0, UPT, UR10, 0x1, UPT ;  /* 0x000000010a00a88c */ /* 0x000fe6000bf05270 */
[----:B------:R-:W-:Y:S02]  /*4b10*/  @!UP2 UMOV UR6, UR7 ;  /* 0x000000070006ac82 */ /* 0x000fe40008000000 */
[----:B------:R-:W3:Y:S02]  /*4b20*/  @!UP2 LDCU UR4, c[0x0][0xb20] ;  /* 0x00016400ff04a7ac */ /* 0x000ee40008000800 */
[----:B---3--:R-:W-:Y:S04]  /*4b30*/  @!UP2 USHF.R.U32.HI UR6, URZ, UR4, UR6 ;  /* 0x00000004ff06a299 */ /* 0x008fe80008011606 */
[----:B------:R-:W-:Y:S04]  /*4b40*/  @!UP2 USEL UR6, UR13, UR6, !UP0 ;  /* 0x000000060d06a287 */ /* 0x000fe8000c000000 */
[----:B------:R-:W-:Y:S02]  /*4b50*/  @!UP2 UIADD3 UR4, UPT, UPT, -UR8, UR6, URZ ;  /* 0x000000060804a290 */ /* 0x000fe4000fffe1ff */
[----:B------:R-:W-:Y:S02]  /*4b60*/  @!UP2 UIADD3 UR6, UPT, UPT, UR8, -UR6, URZ ;  /* 0x800000060806a290 */ /* 0x000fe4000fffe0ff */
[----:B------:R-:W-:Y:S02]  /*4b70*/  @!UP2 UIMAD UR14, UR4, UR5, UR14 ;  /* 0x00000005040ea2a4 */ /* 0x000fe4000f8e020e */
[----:B------:R-:W-:Y:S01]  /*4b80*/  @!UP2 UIMAD UR13, UR6, UR10, UR13 ;  /* 0x0000000a060da2a4 */ /* 0x000fe2000f8e020d */
[----:B------:R-:W-:Y:S11]  /*4b90*/  BRA.U UP3, `(.L_x_86) ;  /* 0x0000000103107547 */ /* 0x000ff6000b800000 */
[----:B--2---:R-:W-:Y:S04]  /*4ba0*/  MOV R0, UR37 ;  /* 0x0000002500007c02 */ /* 0x004fe80008000f00 */
[----:B------:R-:W-:Y:S04]  /*4bb0*/  SHF.L.U32 R11, R0, 0x1f, RZ ;  /* 0x0000001f000b7819 */ /* 0x000fe800000006ff */
[----:B------:R-:W2:Y:S02]  /*4bc0*/  SYNCS.PHASECHK.TRANS64.TRYWAIT P2, [UR21+0xe8], R11 ;  /* 0x0000e80bff0075a7 */ /* 0x000ea40008041115 */
[----:B--2---:R-:W-:Y:S05]  /*4bd0*/  @!P2 BRA `(.L_x_87) ;  /* 0x0000004c002ca947 */ /* 0x004fea0003800000 */
.L_x_86:
[----:B------:R-:W-:Y:S05]  /*4be0*/  @!P1 BRA `(.L_x_88) ;  /* 0x0000000000309947 */ /* 0x000fea0003800000 */
[----:B------:R-:W-:Y:S01]  /*4bf0*/  ISETP.NE.U32.AND P1, PT, R2, RZ, PT ;  /* 0x000000ff0200720c */ /* 0x000fe20003f25070 */
[----:B------:R-:W3:Y:S01]  /*4c00*/  LDCU.64 UR4, c[0x0][0x358] ;  /* 0x00006b00ff0477ac */ /* 0x000ee20008000a00 */
[----:B------:R-:W-:Y:S02]  /*4c10*/  IMAD.MOV.U32 R158, RZ, RZ, 0x1 ;  /* 0x00000001ff9e7424 */ /* 0x000fe400078e00ff */
[----:B------:R-:W-:Y:S11]  /*4c20*/  ISETP.NE.AND.EX P1, PT, R3, RZ, PT, P1 ;  /* 0x000000ff0300720c */ /* 0x000ff60003f25310 */
[----:B------:R-:W-:Y:S02]  /*4c30*/  @!UPT UIADD3 URZ, UPT, UPT, URZ, URZ, URZ ;  /* 0x000000fffffff290 */ /* 0x000fe4000fffe0ff */
[----:B--2---:R-:W2:Y:S01]  /*4c40*/  @P1 LDC.64 R10, c[0x0][0x888] ;  /* 0x00022200ff0a1b82 */ /* 0x004ea20000000a00 */
[----:B------:R-:W-:Y:S04]  /*4c50*/  @P1 IMAD R0, R4, UR36, RZ ;  /* 0x0000002404001c24 */ /* 0x000fe8000f8e02ff */
[----:B--2---:R-:W-:Y:S04]  /*4c60*/  @P1 IMAD.WIDE R10, R0, 0x4, R10 ;  /* 0x00000004000a1825 */ /* 0x004fe800078e020a */
[----:B------:R-:W-:Y:S01]  /*4c70*/  HFMA2 R0, -RZ, RZ, 0, 5.9604644775390625e-08 ;  /* 0x00000001ff007431 */ /* 0x000fe200000001ff */
[----:B---3-5:R3:W5:Y:S04]  /*4c80*/  @P1 LDG.E R73, desc[UR4][R10.64] ;  /* 0x000000040a491981 */ /* 0x028768000c1e1900 */
[----:B------:R-:W-:Y:S01]  /*4c90*/  @!P1 PRMT R158, R0, 0x7610, R158 ;  /* 0x00007610009e9816 */ /* 0x000fe2000000009e */
[----:B---3--:R-:W4:Y:S06]  /*4ca0*/  @!P1 LDC R73, c[0x0][0x880] ;  /* 0x00022000ff499b82 */ /* 0x008f2c0000000800 */
.L_x_88:
[----:B----45:R-:W-:Y:S01]  /*4cb0*/  @!P0 FSETP.EQ.AND P1, PT, R73, RZ, PT ;  /* 0x000000ff4900820b */ /* 0x030fe20003f22000 */
[----:B------:R-:W-:Y:S01]  /*4cc0*/  @!UPT UIADD3 URZ, UPT, UPT, URZ, URZ, URZ ;  /* 0x000000fffffff290 */ /* 0x000fe2000fffe0ff */
[----:B------:R-:W-:Y:S11]  /*4cd0*/  @!P0 BRA `(.L_x_89) ;  /* 0x0000000000188947 */ /* 0x000ff60003800000 */
[----:B------:R-:W-:Y:S02]  /*4ce0*/  LOP3.LUT P0, RZ, R158, 0xff, RZ, 0xc0, !PT ;  /* 0x000000ff9eff7812 */ /* 0x000fe4000780c0ff */
[----:B------:R-:W-:Y:S04]  /*4cf0*/  ISETP.NE.U32.AND P1, PT, R2, RZ, PT ;  /* 0x000000ff0200720c */ /* 0x000fe80003f25070 */
[----:B------:R-:W-:Y:S04]  /*4d00*/  ISETP.NE.AND.EX P1, PT, R3, RZ, PT, P1 ;  /* 0x000000ff0300720c */ /* 0x000fe80003f25310 */
[----:B------:R-:W-:Y:S03]  /*4d10*/  PLOP3.LUT P1, PT, P1, PT, PT, 0x8, 0x80 ;  /* 0x000000000080781c */ /* 0x000fe60000f2e170 */
[----:B------:R-:W-:Y:S11]  /*4d20*/  @P0 FSETP.EQ.AND P1, PT, R73, RZ, PT ;  /* 0x000000ff4900020b */ /* 0x000ff60003f22000 */
[----:B------:R-:W-:Y:S02]  /*4d30*/  @!UPT UIADD3 URZ, UPT, UPT, URZ, URZ, URZ ;  /* 0x000000fffffff290 */ /* 0x000fe4000fffe0ff */
.L_x_89:
[----:B------:R-:W3:Y:S01]  /*4d40*/  SYNCS.PHASECHK.TRANS64.TRYWAIT P2, [UR21+0xd0], R9 ;  /* 0x0000d009ff0075a7 */ /* 0x000ee20008041115 */
[----:B------:R-:W-:Y:S04]  /*4d50*/  ELECT P0, URZ, PT ;  /* 0x0000000000ff782f */ /* 0x000fe80003800000 */
[----:B------:R-:W-:Y:S11]  /*4d60*/  PLOP3.LUT P1, PT, P1, P0, PT, 0xf2, 0x2f ;  /* 0x00000000002f781c */ /* 0x000ff60000f21e72 */
[----:B------:R-:W-:Y:S02]  /*4d70*/  @!UPT UIADD3 URZ, UPT, UPT, URZ, URZ, URZ ;  /* 0x000000fffffff290 */ /* 0x000fe4000fffe0ff */
[----:B------:R-:W-:Y:S05]  /*4d80*/  @!P1 IADD3 R8, P0, PT, R16, 0x580, RZ ;  /* 0x0000058010089810 */ /* 0x000fea0007f1e0ff */
[----:B------:R-:W-:Y:S01]  /*4d90*/  @!P1 IMAD.X R6, RZ, RZ, R17, P0 ;  /* 0x000000ffff069224 */ /* 0x000fe200000e0611 */
[----:B---3--:R-:W-:Y:S07]  /*4da0*/  @!P2 BRA `(.L_x_90) ;  /* 0x0000004800d0a947 */ /* 0x008fee0003800000 */
.L_x_168:
[----:B------:R-:W-:Y:S01]  /*4db0*/  @!P1 R2UR UR5, R8 ;  /* 0x00000000080592ca */ /* 0x000fe200000e0000 */
[----:B------:R-:W-:Y:S01]  /*4dc0*/  VOTEU.ALL UP0, P1 ;  /* 0x0000000000ff7886 */ /* 0x000fe20000800000 */
[----:B------:R-:W-:Y:S01]  /*4dd0*/  @!P1 R2UR UR4, R6 ;  /* 0x00000000060492ca */ /* 0x000fe200000e0000 */
[----:B--2---:R-:W-:Y:S01]  /*4de0*/  @!P1 IMAD.MOV.U32 R0, RZ, RZ, 0x2000 ;  /* 0x00002000ff009424 */ /* 0x004fe200078e00ff */
[----:B------:R-:W-:Y:S01]  /*4df0*/  UMOV UR8, 0x0 ;  /* 0x0000000000087882 */ /* 0x000fe20000000000 */
[----:B------:R-:W-:Y:S01]  /*4e00*/  UMOV UR9, 0x10000000 ;  /* 0x1000000000097882 */ /* 0x000fe20000000000 */
[----:B------:R-:W-:Y:S01]  /*4e10*/  @!UP0 UIADD3 UR16, UPT, UPT, UR21, 0x200, URZ ;  /* 0x0000020015108890 */ /* 0x000fe2000fffe0ff */
[----:B------:R-:W-:Y:S01]  /*4e20*/  VIADD R14, R14, 0x1 ;  /* 0x000000010e0e7836 */ /* 0x000fe20000000000 */
[----:B------:R-:W-:Y:S01]  /*4e30*/  VOTEU.ALL UP0, P1 ;  /* 0x0000000000ff7886 */ /* 0x000fe20000800000 */
[----:B------:R-:W-:Y:S01]  /*4e40*/  UMOV UR20, UR36 ;  /* 0x0000002400147c82 */ /* 0x000fe20008000000 */
[----:B------:R-:W-:Y:S03]  /*4e50*/  UPRMT UR6, UR45, 0x654, UR17 ;  /* 0x000006542d067896 */ /* 0x000fe60008000011 */
[----:B------:R-:W-:Y:S02]  /*4e60*/  IMAD.U32 R10, RZ, RZ, UR5 ;  /* 0x00000005ff0a7e24 */ /* 0x000fe4000f8e00ff */
[----:B------:R-:W-:Y:S03]  /*4e70*/  IMAD.U32 R11, RZ, RZ, UR4 ;  /* 0x00000004ff0b7e24 */ /* 0x000fe6000f8e00ff */
[----:B------:R-:W-:Y:S02]  /*4e80*/  @!P1 R2UR UR4, R10 ;  /* 0x000000000a0492ca */ /* 0x000fe400000e0000 */
[----:B------:R-:W-:Y:S11]  /*4e90*/  @!P1 R2UR UR5, R11 ;  /* 0x000000000b0592ca */ /* 0x000ff600000e0000 */
[----:B------:R-:W-:Y:S02]  /*4ea0*/  @!UPT UIADD3 URZ, UPT, UPT, URZ, URZ, URZ ;  /* 0x000000fffffff290 */ /* 0x000fe4000fffe0ff */
[----:B------:R2:W-:Y:S01]  /*4eb0*/  @!UP0 UTMALDG.3D [UR16], [UR4], desc[UR8] ;  /* 0x00000810040085b4 */ /* 0x0005e20008011000 */
[----:B------:R2:W-:Y:S01]  /*4ec0*/  @!P1 SYNCS.ARRIVE.TRANS64.RED.A0TR RZ, [UR21+0xc0], R0 ;  /* 0x0000c000ffff99a7 */ /* 0x0005e20008300415 */
[----:B------:R-:W-:Y:S01]  /*4ed0*/  SYNCS.ARRIVE.TRANS64.RED.A1T0 RZ, [UR6], RZ ;  /* 0x000000ffffff79a7 */ /* 0x000fe20008100406 */
[----:B------:R-:W3:Y:S02]  /*4ee0*/  SYNCS.PHASECHK.TRANS64.TRYWAIT P0, [UR21+0xd8], R9 ;  /* 0x0000d809ff0075a7 */ /* 0x000ee40008001115 */
[----:B--23--:R-:W-:Y:S05]  /*4ef0*/  @!P0 BRA `(.L_x_91) ;  /* 0x0000004800948947 */ /* 0x00cfea0003800000 */
.L_x_170:
[----:B------:R-:W-:Y:S01]  /*4f00*/  @!P1 IADD3 R6, P0, PT, R16, 0x580, RZ ;  /* 0x0000058010069810 */ /* 0x000fe20007f1e0ff */
[----:B------:R-:W-:Y:S01]  /*4f10*/  VOTEU.ALL UP0, P1 ;  /* 0x0000000000ff7886 */ /* 0x000fe20000800000 */
[----:B------:R-:W-:Y:S01]  /*4f20*/  UMOV UR6, 0x0 ;  /* 0x0000000000067882 */ /* 0x000fe20000000000 */
[----:B------:R-:W-:Y:S01]  /*4f30*/  UMOV UR7, 0x10000000 ;  /* 0x1000000000077882 */ /* 0x000fe20000000000 */
[----:B------:R-:W-:Y:S01]  /*4f40*/  @!P1 R2UR UR5, R6 ;  /* 0x00000000060592ca */ /* 0x000fe200000e0000 */
[----:B--2---:R-:W-:Y:S01]  /*4f50*/  @!P1 IMAD.X R0, RZ, RZ, R17, P0 ;  /* 0x000000ffff009224 */ /* 0x004fe200000e0611 */
[----:B------:R-:W-:Y:S01]  /*4f60*/  @!UP0 UIADD3 UR10, UPT, UPT, UR18, 0x40, URZ ;  /* 0x00000040120a8890 */ /* 0x000fe2000fffe0ff */
[----:B------:R-:W-:Y:S01]  /*4f70*/  R2UR UR16, R160 ;  /* 0x00000000a01072ca */ /* 0x000fe200000e0000 */
[----:B------:R-:W-:Y:S01]  /*4f80*/  @!UP0 UIADD3 UR8, UPT, UPT, UR21, 0x2200, URZ ;  /* 0x0000220015088890 */ /* 0x000fe2000fffe0ff */
[----:B------:R-:W-:Y:S01]  /*4f90*/  ISETP.NE.AND P0, PT, R14, 0x2, PT ;  /* 0x000000020e00780c */ /* 0x000fe20003f05270 */
[----:B------:R-:W-:Y:S01]  /*4fa0*/  @!UP0 UIADD3 UR9, UPT, UPT, UR21, 0xc8, URZ ;  /* 0x000000c815098890 */ /* 0x000fe2000fffe0ff */
[----:B------:R-:W-:Y:S01]  /*4fb0*/  @!P1 R2UR UR4, R0 ;  /* 0x00000000000492ca */ /* 0x000fe200000e0000 */
[----:B------:R-:W-:Y:S01]  /*4fc0*/  VOTEU.ALL UP0, P1 ;  /* 0x0000000000ff7886 */ /* 0x000fe20000800000 */
[----:B------:R-:W-:Y:S01]  /*4fd0*/  UMOV UR11, UR19 ;  /* 0x00000013000b7c82 */ /* 0x000fe20008000000 */
[----:B------:R-:W-:Y:S01]  /*4fe0*/  UMOV UR12, UR36 ;  /* 0x00000024000c7c82 */ /* 0x000fe20008000000 */
[----:B------:R-:W-:Y:S01]  /*4ff0*/  SEL R0, RZ, 0x1, P0 ;  /* 0x00000001ff007807 */ /* 0x000fe20000000000 */
[----:B------:R-:W-:Y:S01]  /*5000*/  UIADD3 UR20, UPT, UPT, UR13, UR63, URZ ;  /* 0x0000003f0d147290 */ /* 0x000fe2000fffe0ff */
[----:B------:R-:W-:Y:S01]  /*5010*/  IMAD.U32 R8, RZ, RZ, UR5 ;  /* 0x00000005ff087e24 */ /* 0x000fe2000f8e00ff */
[----:B------:R-:W-:Y:S01]  /*5020*/  LOP3.LUT R15, R15, 0x1, RZ, 0x3c, !PT ;  /* 0x000000010f0f7812 */ /* 0x000fe200078e3cff */
[----:B------:R-:W-:Y:S01]  /*5030*/  UPLOP3.LUT UP3, UPT, UPT, UPT, UPT, 0x80, 0x8 ;  /* 0x000000000008789c */ /* 0x000fe20003f6f070 */
[----:B------:R-:W-:Y:S01]  /*5040*/  LOP3.LUT R13, R13, R0, RZ, 0x3c, !PT ;  /* 0x000000000d0d7212 */ /* 0x000fe200078e3cff */
[----:B------:R-:W-:Y:S01]  /*5050*/  UIADD3 UR16, UPT, UPT, UR14, UR16, URZ ;  /* 0x000000100e107290 */ /* 0x000fe2000fffe0ff */
[----:B------:R-:W-:Y:S01]  /*5060*/  SEL R14, R14, RZ, P0 ;  /* 0x000000ff0e0e7207 */ /* 0x000fe20000000000 */
[----:B------:R-:W-:Y:S01]  /*5070*/  UMOV UR36, UR26 ;  /* 0x0000001a00247c82 */ /* 0x000fe20008000000 */
[----:B------:R-:W-:Y:S01]  /*5080*/  IMAD.U32 R9, RZ, RZ, UR4 ;  /* 0x00000004ff097e24 */ /* 0x000fe2000f8e00ff */
[----:B------:R-:W-:Y:S04]  /*5090*/  @!P1 R2UR UR4, R8 ;  /* 0x00000000080492ca */ /* 0x000fe800000e0000 */
[----:B------:R-:W-:Y:S11]  /*50a0*/  @!P1 R2UR UR5, R9 ;  /* 0x00000000090592ca */ /* 0x000ff600000e0000 */
[----:B------:R-:W-:Y:S02]  /*50b0*/  @!UPT UIADD3 URZ, UPT, UPT, URZ, URZ, URZ ;  /* 0x000000fffffff290 */ /* 0x000fe4000fffe0ff */
[----:B------:R2:W-:Y:S01]  /*50c0*/  @!UP0 UTMALDG.3D [UR8], [UR4], desc[UR6] ;  /* 0x00000608040085b4 */ /* 0x0005e20008011000 */
[----:B------:R2:W-:Y:S01]  /*50d0*/  @!P1 SYNCS.ARRIVE.TRANS64.RED.A0TR RZ, [UR21+0xc8], R7 ;  /* 0x0000c807ffff99a7 */ /* 0x0005e20008300415 */
[----:B------:R-:W-:Y:S01]  /*50e0*/  SYNCS.ARRIVE.TRANS64.RED.A1T0 RZ, [UR33], RZ ;  /* 0x000000ffffff79a7 */ /* 0x000fe20008100421 */
[----:B------:R-:W-:Y:S05]  /*50f0*/  BRA.U UP1, `(.L_x_92) ;  /* 0xfffffff501247547 */ /* 0x000fea000b83ffff */
[----:B------:R-:W-:-:S04]  /*5100*/  SHF.L.U32 R3, R15, 0x1f, RZ ;  /* 0x0000001f0f037819 */ /* 0x000fc800000006ff */
[----:B------:R-:W3:Y:S02]  /*5110*/  SYNCS.PHASECHK.TRANS64.TRYWAIT P0, [UR21+0xd0], R3 ;  /* 0x0000d003ff0075a7 */ /* 0x000ee40008001115 */
[----:B---3--:R-:W-:Y:S05]  /*5120*/  @!P0 BRA `(.L_x_93) ;  /* 0x0000004800208947 */ /* 0x008fea0003800000 */
.L_x_172:
[----:B---3--:R-:W-:-:S07]  /*5130*/  MOV R0, UR21 ;  /* 0x0000001500007c02 */ /* 0x008fce0008000f00 */
.L_x_94:
[----:B---3--:R-:W-:-:S04]  /*5140*/  SHF.L.U32 R3, R15, 0x1f, RZ ;  /* 0x0000001f0f037819 */ /* 0x008fc800000006ff */
[----:B------:R3:W4:Y:S03]  /*5150*/  SYNCS.PHASECHK.TRANS64.TRYWAIT P0, [R0+URZ+0xd8], R3 ;  /* 0x0000d803000075a7 */ /* 0x00072600080011ff */
[----:B----4-:R-:W-:Y:S05]  /*5160*/  @!P0 NANOSLEEP.SYNCS 0x989680 ;  /* 0x009896800000895d */ /* 0x010fea0003900000 */
[----:B------:R-:W4:Y:S02]  /*5170*/  @!P0 SYNCS.PHASECHK.TRANS64 P0, [R0+URZ+0xd8], R3 ;  /* 0x0000d803000085a7 */ /* 0x000f2400080010ff */
[----:B-12-4-:R-:W-:Y:S05]  /*5180*/  @P0 EXIT ;  /* 0x000000000000094d */ /* 0x016fea0003800000 */
[----:B------:R-:W-:Y:S05]  /*5190*/  BRA `(.L_x_94) ;  /* 0xfffffffc00e87947 */ /* 0x000fea000383ffff */
.L_x_83:
[----:B------:R-:W-:-:S06]  /*51a0*/  UISETP.GE.AND UP0, UPT, UR17, 0x4, UPT ;  /* 0x000000041100788c */ /* 0x000fcc000bf06270 */
[----:B------:R-:W-:-:S13]  /*51b0*/  PLOP3.LUT P0, PT, PT, PT, UP0, 0x80, 0x8 ;  /* 0x000000000008781c */ /* 0x000fda0003f0f008 */
[----:B------:R-:W-:Y:S05]  /*51c0*/  @!P0 EXIT ;  /* 0x000000000000894d */ /* 0x000fea0003800000 */
[----:B------:R-:W-:Y:S01]  /*51d0*/  BAR.SYNC.DEFER_BLOCKING 0x6, 0xa0 ;  /* 0x0182800000007b1d */ /* 0x000fe20000010000 */
[C---:B------:R-:W-:Y:S01]  /*51e0*/  IMAD.SHL.U32 R4, R170.reuse, 0x40, RZ ;  /* 0x00000040aa047824 */ /* 0x040fe200078e00ff */
[C---:B------:R-:W-:Y:S01]  /*51f0*/  LOP3.LUT R178, R170.reuse, 0x60, RZ, 0xc0, !PT ;  /* 0x00000060aab27812 */ /* 0x040fe200078ec0ff */
[C---:B------:R-:W-:Y:S01]  /*5200*/  IMAD.SHL.U32 R137, R170.reuse, 0x8, RZ ;  /* 0x00000008aa897824 */ /* 0x040fe200078e00ff */
[C---:B------:R-:W-:Y:S01]  /*5210*/  LOP3.LUT R176, R170.reuse, 0x2, RZ, 0xc0, !PT ;  /* 0x00000002aab07812 */ /* 0x040fe200078ec0ff */
[----:B------:R-:W-:Y:S01]  /*5220*/  IMAD.U32 R69, R170, 0x10000, RZ ;  /* 0x00010000aa457824 */ /* 0x000fe200078e00ff */
[----:B------:R-:W-:Y:S02]  /*5230*/  UMOV UR44, 0x400 ;  /* 0x00000400002c7882 */ /* 0x000fe40000000000 */
[----:B------:R-:W1:Y:S01]  /*5240*/  LDC.64 R156, c[0x0][0x8b0] ;  /* 0x00022c00ff9c7b82 */ /* 0x000e620000000a00 */
[----:B------:R-:W-:Y:S01]  /*5250*/  ULEA UR44, UR45, UR44, 0x18 ;  /* 0x0000002c2d2c7291 */ /* 0x000fe2000f8ec0ff */
[----:B------:R-:W-:Y:S01]  /*5260*/  LOP3.LUT R6, R4, 0x180, RZ, 0xc0, !PT ;  /* 0x0000018004067812 */ /* 0x000fe200078ec0ff */
[----:B------:R-:W-:Y:S01]  /*5270*/  HFMA2 R68, -RZ, RZ, 0, 0 ;  /* 0x00000000ff447431 */ /* 0x000fe200000001ff */
[----:B------:R-:W-:Y:S01]  /*5280*/  LOP3.LUT R69, R69, 0x600000, RZ, 0xc0, !PT ;  /* 0x0060000045457812 */ /* 0x000fe200078ec0ff */
[----:B------:R-:W-:Y:S01]  /*5290*/  UIADD3 UR4, UPT, UPT, UR44, 0x4200, URZ ;  /* 0x000042002c047890 */ /* 0x000fe2000fffe0ff */
[----:B------:R-:W-:Y:S01]  /*52a0*/  LOP3.LUT R137, R6, 0x30, R137, 0xf8, !PT ;  /* 0x0000003006897812 */ /* 0x000fe200078ef889 */
[----:B------:R-:W-:Y:S01]  /*52b0*/  IMAD.MOV.U32 R168, RZ, RZ, RZ ;  /* 0x000000ffffa87224 */ /* 0x000fe200078e00ff */
[----:B------:R-:W2:Y:S01]  /*52c0*/  LDC.64 R138, c[0x0][0x8a8] ;  /* 0x00022a00ff8a7b82 */ /* 0x000ea20000000a00 */
[----:B------:R-:W-:Y:S01]  /*52d0*/  LOP3.LUT R170, R170, 0x4, RZ, 0xc0, !PT ;  /* 0x00000004aaaa7812 */ /* 0x000fe200078ec0ff */
[----:B------:R-:W-:Y:S01]  /*52e0*/  IMAD.MOV.U32 R162, RZ, RZ, RZ ;  /* 0x000000ffffa27224 */ /* 0x000fe200078e00ff */
[----:B------:R-:W-:-:S02]  /*52f0*/  LOP3.LUT R137, R137, 0x1e40, R4, 0xf8, !PT ;  /* 0x00001e4089897812 */ /* 0x000fc400078ef804 */
[----:B------:R-:W-:Y:S01]  /*5300*/  CS2R R166, SRZ ;  /* 0x0000000000a67805 */ /* 0x000fe2000001ff00 */
[----:B------:R-:W-:Y:S01]  /*5310*/  IMAD.MOV.U32 R165, RZ, RZ, RZ ;  /* 0x000000ffffa57224 */ /* 0x000fe200078e00ff */
[----:B------:R-:W-:Y:S01]  /*5320*/  IADD3 R169, PT, PT, -R170, 0x2, RZ ;  /* 0x00000002aaa97810 */ /* 0x000fe20007ffe1ff */
[----:B------:R-:W-:Y:S01]  /*5330*/  IMAD.MOV R164, RZ, RZ, -R176 ;  /* 0x000000ffffa47224 */ /* 0x000fe200078e0ab0 */
[----:B------:R-:W-:Y:S01]  /*5340*/  IADD3 R171, PT, PT, R137, UR44, RZ ;  /* 0x0000002c89ab7c10 */ /* 0x000fe2000fffe0ff */
[----:B------:R-:W3:Y:S01]  /*5350*/  LDS R0, [UR44+0x1a0] ;  /* 0x0001a02cff007984 */ /* 0x000ee20008000800 */
[----:B------:R-:W-:Y:S01]  /*5360*/  IMAD.MOV R163, RZ, RZ, -R170 ;  /* 0x000000ffffa37224 */ /* 0x000fe200078e0aaa */
[----:B------:R-:W-:Y:S01]  /*5370*/  MOV R177, UR4 ;  /* 0x0000000400b17c02 */ /* 0x000fe20008000f00 */
[----:B------:R-:W4:Y:S01]  /*5380*/  LDCU UR58, c[0x0][0x370] ;  /* 0x00006e00ff3a77ac */ /* 0x000f220008000800 */
[----:B------:R-:W-:Y:S01]  /*5390*/  VIADD R171, R171, 0x200 ;  /* 0x00000200abab7836 */ /* 0x000fe20000000000 */
[----:B------:R-:W1:Y:S01]  /*53a0*/  LDCU UR43, c[0x0][0xb0c] ;  /* 0x00016180ff2b77ac */ /* 0x000e620008000800 */
[----:B------:R-:W1:Y:S01]  /*53b0*/  LDCU UR39, c[0x0][0xb30] ;  /* 0x00016600ff2777ac */ /* 0x000e620008000800 */
[----:B------:R-:W1:Y:S01]  /*53c0*/  LDCU.64 UR56, c[0x0][0x888] ;  /* 0x00011100ff3877ac */ /* 0x000e620008000a00 */
[----:B------:R-:W1:Y:S01]  /*53d0*/  LDCU.64 UR40, c[0x0][0xb28] ;  /* 0x00016500ff2877ac */ /* 0x000e620008000a00 */
[----:B------:R-:W1:Y:S01]  /*53e0*/  LDCU.64 UR60, c[0x0][0x890] ;  /* 0x00011200ff3c77ac */ /* 0x000e620008000a00 */
[----:B------:R-:W1:Y:S01]  /*53f0*/  LDCU.128 UR52, c[0x0][0xb10] ;  /* 0x00016200ff3477ac */ /* 0x000e620008000c00 */
[----:B------:R-:W1:Y:S01]  /*5400*/  LDCU UR47, c[0x0][0x374] ;  /* 0x00006e80ff2f77ac */ /* 0x000e620008000800 */
[----:B------:R-:W-:Y:S01]  /*5410*/  UIADD3 UR62, UPT, UPT, UR44, 0x200, URZ ;  /* 0x000002002c3e7890 */ /* 0x000fe2000fffe0ff */
[----:B-1234-:R-:W-:-:S11]  /*5420*/  IMAD.IADD R69, R0, 0x1, R69 ;  /* 0x0000000100457824 */ /* 0x01efd600078e0245 */
.L_x_121:
[C---:B------:R-:W-:Y:S02]  /*5430*/  LEA R3, R162.reuse, UR44, 0x3 ;  /* 0x0000002ca2037c11 */ /* 0x040fe4000f8e18ff */
[----:B------:R-:W-:Y:S02]  /*5440*/  SHF.L.U32 R0, R167, 0x1f, RZ ;  /* 0x0000001fa7007819 */ /* 0x000fe400000006ff */
[----:B-1----:R-:W-:Y:S02]  /*5450*/  LEA R5, R162, UR44, 0x4 ;  /* 0x0000002ca2057c11 */ /* 0x002fe4000f8e20ff */
[----:B------:R-:W1:Y:S02]  /*5460*/  SYNCS.PHASECHK.TRANS64.TRYWAIT P0, [R3+URZ+0xf0], R0 ;  /* 0x0000f000030075a7 */ /* 0x000e6400080011ff */
[----:B-1----:R-:W-:Y:S05]  /*5470*/  @!P0 BRA `(.L_x_95) ;  /* 0x0000004400648947 */ /* 0x002fea0003800000 */
.L_x_173:
        /* <DEDUP_REMOVED lines=11> */
[----:B------:R-:W-:Y:S01]  /*5530*/  PLOP3.LUT P0, PT, PT, PT, UP1, 0x80, 0x8 ;  /* 0x000000000008781c */ /* 0x000fe20003f0f018 */
[----:B------:R-:W-:Y:S11]  /*5540*/  UP2UR UR46, UPR, URZ, 0x2 ;  /* 0x00000002ff2e7883 */ /* 0x000ff60008000000 */
[----:B------:R-:W-:Y:S01]  /*5550*/  @!UPT UIADD3 URZ, UPT, UPT, URZ, URZ, URZ ;  /* 0x000000fffffff290 */ /* 0x000fe2000fffe0ff */
[----:B-1----:R-:W-:Y:S02]  /*5560*/  @P0 SHF.R.U32.HI R0, RZ, 0x10, R5 ;  /* 0x00000010ff000819 */ /* 0x002fe40000011605 */
        /* <DEDUP_REMOVED lines=12> */
[----:B------:R-:W2:Y:S01]  /*5630*/  LDCU UR12, c[0x0][0xb20] ;  /* 0x00016400ff0c77ac */ /* 0x000ea20008000800 */
[----:B------:R-:W-:Y:S02]  /*5640*/  UIMAD.WIDE.U32 UR4, UR47, UR55, URZ ;  /* 0x000000372f0472a5 */ /* 0x000fe4000f8e00ff */
[----:B------:R-:W-:Y:S02]  /*5650*/  UIMAD.WIDE.U32 UR6, UR58, UR52, URZ ;  /* 0x000000343a0672a5 */ /* 0x000fe4000f8e00ff */
[----:B------:R-:W-:Y:S02]  /*5660*/  UISETP.NE.AND UP0, UPT, UR54, 0x1, UPT ;  /* 0x000000013600788c */ /* 0x000fe4000bf05270 */
[----:B------:R-:W-:Y:S02]  /*5670*/  UIMAD.WIDE.U32 UR8, UR37, UR55, URZ ;  /* 0x00000037250872a5 */ /* 0x000fe4000f8e00ff */
[----:B------:R-:W-:Y:S02]  /*5680*/  UIMAD.WIDE.U32 UR10, UR38, UR52, URZ ;  /* 0x00000034260a72a5 */ /* 0x000fe4000f8e00ff */
[----:B------:R-:W-:Y:S02]  /*5690*/  UISETP.NE.AND UP1, UPT, UR43, 0x1, UPT ;  /* 0x000000012b00788c */ /* 0x000fe4000bf25270 */
[----:B------:R-:W-:Y:S01]  /*56a0*/  UISETP.NE.AND UP2, UPT, UR42, 0x1, UPT ;  /* 0x000000012a00788c */ /* 0x000fe2000bf45270 */
[----:B------:R-:W-:Y:S02]  /*56b0*/  UMOV UR4, UR5 ;  /* 0x0000000500047c82 */ /* 0x000fe40008000000 */
[----:B--2---:R-:W-:Y:S03]  /*56c0*/  USHF.R.U32.HI UR5, URZ, UR12, UR4 ;  /* 0x0000000cff057299 */ /* 0x004fe60008011604 */
[----:B------:R-:W-:Y:S02]  /*56d0*/  UMOV UR4, UR7 ;  /* 0x0000000700047c82 */ /* 0x000fe40008000000 */
[----:B------:R-:W-:Y:S02]  /*56e0*/  USHF.R.U32.HI UR7, URZ, UR53, UR4 ;  /* 0x00000035ff077299 */ /* 0x000fe40008011604 */
[----:B------:R-:W-:Y:S02]  /*56f0*/  USEL UR4, UR47, UR5, !UP0 ;  /* 0x000000052f047287 */ /* 0x000fe4000c000000 */
[----:B------:R-:W-:Y:S01]  /*5700*/  USEL UR7, UR58, UR7, !UP1 ;  /* 0x000000073a077287 */ /* 0x000fe2000c800000 */
[----:B------:R-:W-:Y:S01]  /*5710*/  UMOV UR5, UR9 ;  /* 0x0000000900057c82 */ /* 0x000fe20008000000 */
[----:B------:R-:W-:Y:S02]  /*5720*/  UIMAD.WIDE.U32 UR8, UR4, UR40, URZ ;  /* 0x00000028040872a5 */ /* 0x000fe4000f8e00ff */
[----:B------:R-:W-:Y:S03]  /*5730*/  USHF.R.U32.HI UR6, URZ, UR12, UR5 ;  /* 0x0000000cff067299 */ /* 0x000fe60008011605 */
[----:B------:R-:W-:Y:S01]  /*5740*/  UMOV UR5, UR11 ;  /* 0x0000000b00057c82 */ /* 0x000fe20008000000 */
[----:B------:R-:W-:Y:S02]  /*5750*/  UIMAD.WIDE.U32 UR10, UR7, UR40, URZ ;  /* 0x00000028070a72a5 */ /* 0x000fe4000f8e00ff */
[----:B------:R-:W-:Y:S02]  /*5760*/  USHF.R.U32.HI UR12, URZ, UR53, UR5 ;  /* 0x00000035ff0c7299 */ /* 0x000fe40008011605 */
[----:B------:R-:W-:Y:S01]  /*5770*/  USEL UR6, UR37, UR6, !UP0 ;  /* 0x0000000625067287 */ /* 0x000fe2000c000000 */
[----:B------:R-:W-:Y:S02]  /*5780*/  UMOV UR5, UR9 ;  /* 0x0000000900057c82 */ /* 0x000fe40008000000 */
[----:B------:R-:W-:Y:S01]  /*5790*/  UMOV UR10, UR11 ;  /* 0x0000000b000a7c82 */ /* 0x000fe20008000000 */
[----:B------:R-:W-:Y:S02]  /*57a0*/  @UP2 USHF.R.U32.HI UR4, URZ, UR41, UR5 ;  /* 0x00000029ff042299 */ /* 0x000fe40008011605 */
[----:B------:R-:W-:Y:S02]  /*57b0*/  @UP2 USHF.R.U32.HI UR7, URZ, UR41, UR10 ;  /* 0x00000029ff072299 */ /* 0x000fe4000801160a */
[----:B------:R-:W-:Y:S02]  /*57c0*/  UIMAD UR4, UR42, UR4, URZ ;  /* 0x000000042a0472a4 */ /* 0x000fe4000f8e02ff */
[----:B------:R-:W-:Y:S02]  /*57d0*/  UIMAD.WIDE.U32 UR10, UR6, UR40, URZ ;  /* 0x00000028060a72a5 */ /* 0x000fe4000f8e00ff */
[----:B------:R-:W-:Y:S02]  /*57e0*/  USEL UR5, UR38, UR12, !UP1 ;  /* 0x0000000c26057287 */ /* 0x000fe4000c800000 */
[----:B------:R-:W-:Y:S02]  /*57f0*/  UIMAD UR8, UR42, UR7, URZ ;  /* 0x000000072a0872a4 */ /* 0x000fe4000f8e02ff */
[----:B------:R-:W-:Y:S03]  /*5800*/  UISETP.GE.AND UP0, UPT, UR6, UR4, UPT ;  /* 0x000000040600728c */ /* 0x000fe6000bf06270 */
[----:B------:R-:W-:Y:S01]  /*5810*/  UMOV UR4, UR11 ;  /* 0x0000000b00047c82 */ /* 0x000fe20008000000 */
[----:B------:R-:W-:Y:S02]  /*5820*/  UISETP.GE.OR UP0, UPT, UR5, UR8, UP0 ;  /* 0x000000080500728c */ /* 0x000fe40008706670 */
[----:B------:R-:W-:Y:S02]  /*5830*/  USHF.R.U32.HI UR4, URZ, UR41, UR4 ;  /* 0x00000029ff047299 */ /* 0x000fe40008011604 */
[----:B------:R-:W-:Y:S02]  /*5840*/  UIMAD.WIDE.U32 UR8, UR5, UR40, URZ ;  /* 0x00000028050872a5 */ /* 0x000fe4000f8e00ff */
[----:B------:R-:W-:Y:S02]  /*5850*/  USEL UR11, UR6, UR4, !UP2 ;  /* 0x00000004060b7287 */ /* 0x000fe4000d000000 */
[----:B------:R-:W-:Y:S02]  /*5860*/  UIADD3 UR8, UPT, UPT, -UR5, URZ, URZ ;  /* 0x000000ff05087290 */ /* 0x000fe4000fffe1ff */
[----:B------:R-:W-:Y:S01]  /*5870*/  UIADD3 UR10, UPT, UPT, -UR11, URZ, URZ ;  /* 0x000000ff0b0a7290 */ /* 0x000fe2000fffe1ff */
[----:B------:R-:W-:Y:S01]  /*5880*/  @!UP0 UMOV UR4, UR9 ;  /* 0x0000000900048c82 */ /* 0x000fe20008000000 */
[----:B------:R-:W-:Y:S02]  /*5890*/  UIADD3 UR9, UPT, UPT, -UR6, URZ, URZ ;  /* 0x000000ff06097290 */ /* 0x000fe4000fffe1ff */
[----:B------:R-:W-:Y:S02]  /*58a0*/  @!UP0 USHF.R.U32.HI UR4, URZ, UR41, UR4 ;  /* 0x00000029ff048299 */ /* 0x000fe40008011604 */
[----:B------:R-:W-:Y:S02]  /*58b0*/  UIMAD UR10, UR42, UR10, UR6 ;  /* 0x0000000a2a0a72a4 */ /* 0x000fe4000f8e0206 */
[----:B------:R-:W-:Y:S04]  /*58c0*/  @!UP0 USEL UR4, UR5, UR4, !UP2 ;  /* 0x0000000405048287 */ /* 0x000fe8000d000000 */
[----:B------:R-:W-:Y:S02]  /*58d0*/  @!UP0 UIMAD UR10, UR7, UR10, UR4 ;  /* 0x0000000a070a82a4 */ /* 0x000fe4000f8e0204 */
[----:B------:R-:W-:Y:S02]  /*58e0*/  @!UP0 UIADD3 UR11, UPT, UPT, UR11, -UR4, URZ ;  /* 0x800000040b0b8290 */ /* 0x000fe4000fffe0ff */
[----:B------:R-:W-:Y:S02]  /*58f0*/  UIMAD UR7, UR43, UR8, UR38 ;  /* 0x000000082b0772a4 */ /* 0x000fe4000f8e0226 */
[----:B------:R-:W-:Y:S02]  /*5900*/  @!UP0 UIMAD UR6, UR11, UR42, UR5 ;  /* 0x0000002a0b0682a4 */ /* 0x000fe4000f8e0205 */
[----:B------:R-:W-:Y:S01]  /*5910*/  UIMAD UR4, UR54, UR9, UR37 ;  /* 0x00000009360472a4 */ /* 0x000fe2000f8e0225 */
[----:B------:R-:W-:Y:S02]  /*5920*/  @!UP0 UMOV UR5, UR10 ;  /* 0x0000000a00058c82 */ /* 0x000fe40008000000 */
[----:B------:R-:W-:Y:S02]  /*5930*/  UIMAD UR38, UR5, UR43, UR7 ;  /* 0x0000002b052672a4 */ /* 0x000fe4000f8e0207 */
[----:B------:R-:W-:Y:S11]  /*5940*/  UIMAD UR37, UR6, UR54, UR4 ;  /* 0x00000036062572a4 */ /* 0x000ff6000f8e0204 */
[----:B------:R-:W-:Y:S01]  /*5950*/  @!UPT UIADD3 URZ, UPT, UPT, URZ, URZ, URZ ;  /* 0x000000fffffff290 */ /* 0x000fe2000fffe0ff */
.L_x_96:
[----:B------:R-:W-:Y:S01]  /*5960*/  UISETP.NE.AND UP0, UPT, UR39, 0x1, UPT ;  /* 0x000000012700788c */ /* 0x000fe2000bf05270 */
[----:B------:R-:W-:Y:S01]  /*5970*/  IADD3 R162, PT, PT, R162, 0x1, RZ ;  /* 0x00000001a2a27810 */ /* 0x000fe20007ffe0ff */
[----:B------:R-:W-:Y:S02]  /*5980*/  USHF.L.U32 UR50, UR16, 0x7, URZ ;  /* 0x0000000710327899 */ /* 0x000fe400080006ff */
[----:B------:R-:W-:Y:S07]  /*5990*/  USHF.L.U32 UR49, UR20, 0x7, URZ ;  /* 0x0000000714317899 */ /* 0x000fee00080006ff */
[----:B------:R-:W2:Y:S01]  /*59a0*/  @!UP0 LDCU.128 UR12, c[0x0][0xb10] ;  /* 0x00016200ff0c87ac */ /* 0x000ea20008000c00 */
[----:B------:R-:W3:Y:S01]  /*59b0*/  @!UP0 LDCU UR5, c[0x0][0xb0c] ;  /* 0x00016180ff0587ac */ /* 0x000ee20008000800 */
[----:B------:R-:W4:Y:S01]  /*59c0*/  @!UP0 LDCU UR10, c[0x0][0xb20] ;  /* 0x00016400ff0a87ac */ /* 0x000f220008000800 */
[----:B--2---:R-:W-:Y:S02]  /*59d0*/  UIMAD.WIDE.U32 UR8, UR38, UR12, URZ ;  /* 0x0000000c260872a5 */ /* 0x004fe4000f8e00ff */
[----:B------:R-:W-:Y:S02]  /*59e0*/  UIMAD.WIDE.U32 UR6, UR37, UR15, URZ ;  /* 0x0000000f250672a5 */ /* 0x000fe4000f8e00ff */
[----:B------:R-:W-:Y:S03]  /*59f0*/  @!UP0 UISETP.NE.AND UP1, UPT, UR14, 0x1, UPT ;  /* 0x000000010e00888c */ /* 0x000fe6000bf25270 */
[----:B------:R-:W-:Y:S01]  /*5a00*/  @!UP0 UMOV UR4, UR9 ;  /* 0x0000000900048c82 */ /* 0x000fe20008000000 */
[----:B---3--:R-:W-:Y:S02]  /*5a10*/  @!UP0 UISETP.NE.AND UP2, UPT, UR5, 0x1, UPT ;  /* 0x000000010500888c */ /* 0x008fe4000bf45270 */
[----:B------:R-:W-:Y:S01]  /*5a20*/  @!UP0 USHF.R.U32.HI UR4, URZ, UR13, UR4 ;  /* 0x0000000dff048299 */ /* 0x000fe20008011604 */
[----:B------:R-:W-:Y:S02]  /*5a30*/  @!UP0 UMOV UR6, UR7 ;  /* 0x0000000700068c82 */ /* 0x000fe40008000000 */
[----:B----4-:R-:W-:Y:S02]  /*5a40*/  @!UP0 USHF.R.U32.HI UR6, URZ, UR10, UR6 ;  /* 0x0000000aff068299 */ /* 0x010fe40008011606 */
[----:B------:R-:W-:Y:S02]  /*5a50*/  @!UP0 USEL UR7, UR38, UR4, !UP2 ;  /* 0x0000000426078287 */ /* 0x000fe4000d000000 */
[----:B------:R-:W-:Y:S04]  /*5a60*/  @!UP0 USEL UR6, UR37, UR6, !UP1 ;  /* 0x0000000625068287 */ /* 0x000fe8000c800000 */
[----:B------:R-:W-:Y:S02]  /*5a70*/  @!UP0 UIADD3 UR4, UPT, UPT, -UR7, UR6, URZ ;  /* 0x0000000607048290 */ /* 0x000fe4000fffe1ff */
[----:B------:R-:W-:Y:S02]  /*5a80*/  @!UP0 UIADD3 UR6, UPT, UPT, UR7, -UR6, URZ ;  /* 0x8000000607068290 */ /* 0x000fe4000fffe0ff */
[----:B------:R-:W-:Y:S02]  /*5a90*/  @!UP0 UIMAD UR38, UR4, UR5, UR38 ;  /* 0x00000005042682a4 */ /* 0x000fe4000f8e0226 */
[----:B------:R-:W-:Y:S02]  /*5aa0*/  @!UP0 UIMAD UR37, UR6, UR14, UR37 ;  /* 0x0000000e062582a4 */ /* 0x000fe4000f8e0225 */
[----:B------:R-:W-:Y:S09]  /*5ab0*/  ULOP3.LUT UP0, URZ, UR62, 0x1b0, URZ, 0xc0, !UPT ;  /* 0x000001b03eff7892 */ /* 0x000ff2000f80c0ff */
[----:B------:R-:W-:Y:S05]  /*5ac0*/  BRA.U !UP0, `(.L_x_97) ;  /* 0x0000000108407547 */ /* 0x000fea000b800000 */
[----:B------:R-:W2:Y:S01]  /*5ad0*/  LDCU.64 UR8, c[0x4][0x80] ;  /* 0x01001000ff0877ac */ /* 0x000ea20008000a00 */
[----:B------:R-:W-:Y:S01]  /*5ae0*/  MOV R3, 0x0 ;  /* 0x0000000000037802 */ /* 0x000fe20000000f00 */
[----:B------:R-:W-:Y:S02]  /*5af0*/  HFMA2 R12, -RZ, RZ, 0, 5.9604644775390625e-08 ;  /* 0x00000001ff0c7431 */ /* 0x000fe400000001ff */
[----:B------:R-:W-:Y:S02]  /*5b00*/  IMAD.MOV.U32 R8, RZ, RZ, 0x70 ;  /* 0x00000070ff087424 */ /* 0x000fe400078e00ff */
[----:B------:R-:W-:Y:S01]  /*5b10*/  IMAD.MOV.U32 R13, RZ, RZ, RZ ;  /* 0x000000ffff0d7224 */ /* 0x000fe200078e00ff */
[----:B------:R-:W3:Y:S01]  /*5b20*/  LDCU.64 UR6, c[0x4][0x88] ;  /* 0x01001100ff0677ac */ /* 0x000ee20008000a00 */
[----:B------:R-:W4:Y:S01]  /*5b30*/  LDC.64 R2, c[0x4][R3] ;  /* 0x0100000003027b82 */ /* 0x000f220000000a00 */
[----:B------:R-:W1:Y:S01]  /*5b40*/  LDCU.64 UR4, c[0x4][0x8] ;  /* 0x01000100ff0477ac */ /* 0x000e620008000a00 */
[----:B--2---:R-:W-:Y:S01]  /*5b50*/  MOV R5, UR9 ;  /* 0x0000000900057c02 */ /* 0x004fe20008000f00 */
[----:B------:R-:W-:Y:S01]  /*5b60*/  IMAD.U32 R4, RZ, RZ, UR8 ;  /* 0x00000008ff047e24 */ /* 0x000fe2000f8e00ff */
[----:B---3--:R-:W-:Y:S01]  /*5b70*/  MOV R7, UR7 ;  /* 0x0000000700077c02 */ /* 0x008fe20008000f00 */
[----:B------:R-:W-:Y:S01]  /*5b80*/  IMAD.U32 R6, RZ, RZ, UR6 ;  /* 0x00000006ff067e24 */ /* 0x000fe2000f8e00ff */
[----:B-1----:R-:W-:Y:S01]  /*5b90*/  MOV R11, UR5 ;  /* 0x00000005000b7c02 */ /* 0x002fe20008000f00 */
[----:B------:R-:W-:Y:S02]  /*5ba0*/  IMAD.U32 R10, RZ, RZ, UR4 ;  /* 0x00000004ff0a7e24 */ /* 0x000fe4000f8e00ff */
[----:B------:R-:W-:Y:S07]  /*5bb0*/  LEPC R20, `(.L_x_97) ;  /* 0x000000001014794e */ /* 0x000fee0000000000 */
[----:B----45:R-:W-:Y:S05]  /*5bc0*/  CALL.ABS.NOINC R2 ;  /* 0x0000000002007343 */ /* 0x030fea0003c00000 */
.L_x_97:
[----:B------:R-:W-:Y:S01]  /*5bd0*/  LOP3.LUT P0, RZ, R177, 0x1b0, RZ, 0xc0, !PT ;  /* 0x000001b0b1ff7812 */ /* 0x000fe2000780c0ff */
[----:B------:R-:W-:Y:S11]  /*5be0*/  BSSY.RECONVERGENT B6, `(.L_x_98) ;  /* 0x0000013000067945 */ /* 0x000ff60003800200 */
[----:B------:R-:W-:Y:S01]  /*5bf0*/  @!UPT UIADD3 URZ, UPT, UPT, URZ, URZ, URZ ;  /* 0x000000fffffff290 */ /* 0x000fe2000fffe0ff */
[----:B------:R-:W-:Y:S05]  /*5c00*/  @!P0 BRA `(.L_x_99) ;  /* 0x0000000000408947 */ /* 0x000fea0003800000 */
        /* <DEDUP_REMOVED lines=16> */
.L_x_99:
[----:B------:R-:W-:Y:S05]  /*5d10*/  BSYNC.RECONVERGENT B6 ;  /* 0x0000000000067941 */ /* 0x000fea0003800200 */
.L_x_98:
[----:B------:R-:W-:Y:S01]  /*5d20*/  R2UR UR4, R161 ;  /* 0x00000000a10472ca */ /* 0x000fe200000e0000 */
[----:B------:R-:W-:Y:S01]  /*5d30*/  UISETP.NE.U32.AND UP0, UPT, UR60, URZ, UPT ;  /* 0x000000ff3c00728c */ /* 0x000fe2000bf05070 */
[----:B------:R-:W-:Y:S02]  /*5d40*/  ISETP.NE.U32.AND P4, PT, R156, RZ, PT ;  /* 0x000000ff9c00720c */ /* 0x000fe40003f85070 */
[----:B------:R-:W-:Y:S01]  /*5d50*/  ISETP.NE.U32.AND P2, PT, RZ, UR56, PT ;  /* 0x00000038ff007c0c */ /* 0x000fe2000bf45070 */
[----:B------:R-:W-:Y:S01]  /*5d60*/  UISETP.NE.AND.EX UP1, UPT, UR61, URZ, UPT, UP0 ;  /* 0x000000ff3d00728c */ /* 0x000fe2000bf25300 */
[----:B------:R-:W-:Y:S01]  /*5d70*/  ISETP.NE.AND.EX P4, PT, R157, RZ, PT, P4 ;  /* 0x000000ff9d00720c */ /* 0x000fe20003f85340 */
[----:B------:R-:W-:Y:S01]  /*5d80*/  UPLOP3.LUT UP0, UPT, UPT, UPT, UPT, 0x40, 0x4 ;  /* 0x000000000004789c */ /* 0x000fe20003f0e870 */
[----:B------:R-:W-:Y:S05]  /*5d90*/  ISETP.NE.AND.EX P2, PT, RZ, UR57, PT, P2 ;  /* 0x00000039ff007c0c */ /* 0x000fea000bf45320 */
[----:B------:R-:W-:Y:S06]  /*5da0*/  UISETP.NE.AND UP2, UPT, UR4, URZ, UPT ;  /* 0x000000ff0400728c */ /* 0x000fec000bf45270 */
[----:B------:R-:W-:Y:S05]  /*5db0*/  PLOP3.LUT P1, PT, PT, PT, UP2, 0x80, 0x8 ;  /* 0x000000000008781c */ /* 0x000fea0003f2f028 */
[----:B------:R-:W-:Y:S06]  /*5dc0*/  @UP2 UPLOP3.LUT UP0, UPT, UPT, UPT, UP1, 0x80, 0x8 ;  /* 0x000000000008289c */ /* 0x000fec0003f0f010 */
[----:B------:R-:W-:Y:S01]  /*5dd0*/  PLOP3.LUT P0, PT, PT, PT, UP0, 0x80, 0x8 ;  /* 0x000000000008781c */ /* 0x000fe20003f0f008 */
[----:B------:R-:W-:Y:S01]  /*5de0*/  @!UPT UIADD3 URZ, UPT, UPT, URZ, URZ, URZ ;  /* 0x000000fffffff290 */ /* 0x000fe2000fffe0ff */
[----:B------:R-:W-:Y:S11]  /*5df0*/  BRA.U !UP1, `(.L_x_100) ;  /* 0x00000001093c7547 */ /* 0x000ff6000b800000 */
[----:B------:R-:W-:Y:S01]  /*5e00*/  UISETP.NE.U32.AND UP0, UPT, UR56, URZ, UPT ;  /* 0x000000ff3800728c */ /* 0x000fe2000bf05070 */
[----:B-1----:R-:W-:Y:S01]  /*5e10*/  HFMA2 R0, -RZ, RZ, 0, 5.9604644775390625e-08 ;  /* 0x00000001ff007431 */ /* 0x002fe200000001ff */
[----:B------:R-:W1:Y:S01]  /*5e20*/  LDCU.64 UR8, c[0x0][0x358] ;  /* 0x00006b00ff0877ac */ /* 0x000e620008000a00 */
[----:B------:R-:W-:Y:S01]  /*5e30*/  IMAD.MOV.U32 R158, RZ, RZ, 0x1 ;  /* 0x00000001ff9e7424 */ /* 0x000fe200078e00ff */
[----:B------:R-:W-:Y:S06]  /*5e40*/  UISETP.NE.AND.EX UP0, UPT, UR57, URZ, UPT, UP0 ;  /* 0x000000ff3900728c */ /* 0x000fec000bf05300 */
[----:B------:R-:W-:Y:S05]  /*5e50*/  PLOP3.LUT P3, PT, PT, PT, UP0, 0x80, 0x8 ;  /* 0x000000000008781c */ /* 0x000fea0003f6f008 */
[----:B------:R-:W2:Y:S01]  /*5e60*/  @UP0 LDCU.64 UR4, c[0x0][0x888] ;  /* 0x00011100ff0407ac */ /* 0x000ea20008000a00 */
[----:B------:R-:W-:Y:S07]  /*5e70*/  @UP0 UIMAD UR6, UR36, UR60, URZ ;  /* 0x0000003c240602a4 */ /* 0x000fee000f8e02ff */
[----:B------:R-:W-:Y:S01]  /*5e80*/  @!P3 PRMT R158, R0, 0x7610, R158 ;  /* 0x00007610009eb816 */ /* 0x000fe2000000009e */
[----:B--2---:R-:W-:Y:S06]  /*5e90*/  @UP0 UIMAD.WIDE UR4, UR6, 0x4, UR4 ;  /* 0x00000004060408a5 */ /* 0x004fec000f8e0204 */
[----:B------:R-:W-:Y:S01]  /*5ea0*/  IMAD.U32 R2, RZ, RZ, UR4 ;  /* 0x00000004ff027e24 */ /* 0x000fe2000f8e00ff */
[----:B------:R-:W-:Y:S04]  /*5eb0*/  MOV R3, UR5 ;  /* 0x0000000500037c02 */ /* 0x000fe80008000f00 */
[----:B------:R-:W2:Y:S01]  /*5ec0*/  @!UP0 LDCU UR4, c[0x0][0x880] ;  /* 0x00011000ff0487ac */ /* 0x000ea20008000800 */
[----:B-1---5:R3:W5:Y:S02]  /*5ed0*/  @P3 LDG.E R73, desc[UR8][R2.64] ;  /* 0x0000000802493981 */ /* 0x022764000c1e1900 */
[----:B--23--:R-:W-:Y:S02]  /*5ee0*/  @!P3 IMAD.U32 R73, RZ, RZ, UR4 ;  /* 0x00000004ff49be24 */ /* 0x00cfe4000f8e00ff */
.L_x_100:
[----:B------:R-:W-:Y:S05]  /*5ef0*/  @!P4 BRA `(.L_x_101) ;  /* 0x000000000024c947 */ /* 0x000fea0003800000 */
[----:B------:R-:W-:Y:S01]  /*5f00*/  ISETP.NE.U32.AND P3, PT, R138, RZ, PT ;  /* 0x000000ff8a00720c */ /* 0x000fe20003f65070 */
[----:B------:R-:W2:Y:S03]  /*5f10*/  LDCU.64 UR4, c[0x0][0x358] ;  /* 0x00006b00ff0477ac */ /* 0x000ea60008000a00 */
[----:B------:R-:W-:Y:S11]  /*5f20*/  ISETP.NE.AND.EX P3, PT, R139, RZ, PT, P3 ;  /* 0x000000ff8b00720c */ /* 0x000ff60003f65330 */
[----:B------:R-:W-:Y:S02]  /*5f30*/  @!UPT UIADD3 URZ, UPT, UPT, URZ, URZ, URZ ;  /* 0x000000fffffff290 */ /* 0x000fe4000fffe0ff */
[----:B------:R-:W3:Y:S01]  /*5f40*/  @P3 LDC.64 R2, c[0x0][0x8a8] ;  /* 0x00022a00ff023b82 */ /* 0x000ee20000000a00 */
[----:B-1----:R-:W-:Y:S04]  /*5f50*/  @P3 IMAD R0, R156, UR36, RZ ;  /* 0x000000249c003c24 */ /* 0x002fe8000f8e02ff */
[----:B---3--:R-:W-:Y:S05]  /*5f60*/  @P3 IMAD.WIDE R2, R0, 0x4, R2 ;  /* 0x0000000400023825 */ /* 0x008fea00078e0202 */
[----:B--2--5:R2:W5:Y:S02]  /*5f70*/  @P3 LDG.E R70, desc[UR4][R2.64] ;  /* 0x0000000402463981 */ /* 0x024564000c1e1900 */
[----:B--2---:R-:W3:Y:S02]  /*5f80*/  @!P3 LDC R70, c[0x0][0x8a0] ;  /* 0x00022800ff46bb82 */ /* 0x004ee40000000800 */
.L_x_101:
[----:B-----5:R-:W-:Y:S01]  /*5f90*/  FSETP.NEU.AND P4, PT, R73, RZ, PT ;  /* 0x000000ff4900720b */ /* 0x020fe20003f8d000 */
[----:B------:R-:W-:Y:S01]  /*5fa0*/  BSSY B1, `(.L_x_102) ;  /* 0x0000047000017945 */ /* 0x000fe20003800000 */
[----:B------:R-:W-:Y:S01]  /*5fb0*/  SEL R7, RZ, 0xffffffff, P2 ;  /* 0xffffffffff077807 */ /* 0x000fe20001000000 */
[----:B------:R-:W-:Y:S01]  /*5fc0*/  IMAD.MOV.U32 R187, RZ, RZ, 0x1 ;  /* 0x00000001ffbb7424 */ /* 0x000fe200078e00ff */
[----:B------:R-:W-:Y:S01]  /*5fd0*/  LOP3.LUT P3, RZ, R158, 0xff, RZ, 0xc0, !PT ;  /* 0x000000ff9eff7812 */ /* 0x000fe2000786c0ff */
[----:B------:R-:W-:Y:S01]  /*5fe0*/  IMAD R71, R68, 0x80, R69 ;  /* 0x0000008044477824 */ /* 0x000fe200078e0245 */
[----:B-1----:R-:W-:Y:S02]  /*5ff0*/  @P1 SEL R0, RZ, 0xffffffff, P4 ;  /* 0xffffffffff001807 */ /* 0x002fe40002000000 */
[----:B------:R-:W-:Y:S02]  /*6000*/  CS2R R154, SRZ ;  /* 0x00000000009a7805 */ /* 0x000fe4000001ff00 */
[----:B------:R-:W-:Y:S02]  /*6010*/  LEA R3, R166, UR44, 0x3 ;  /* 0x0000002ca6037c11 */ /* 0x000fe4000f8e18ff */
[----:B------:R-:W-:Y:S02]  /*6020*/  CS2R R152, SRZ ;  /* 0x0000000000987805 */ /* 0x000fe4000001ff00 */
[----:B------:R-:W-:Y:S02]  /*6030*/  @P0 SEL R0, R7, R0, !P3 ;  /* 0x0000000007000207 */ /* 0x000fe40005800000 */
[----:B------:R-:W-:Y:S02]  /*6040*/  CS2R R150, SRZ ;  /* 0x0000000000967805 */ /* 0x000fe4000001ff00 */
[----:B------:R-:W-:Y:S02]  /*6050*/  LEA R186, R68, UR44, 0x3 ;  /* 0x0000002c44ba7c11 */ /* 0x000fe4000f8e18ff */
[----:B------:R-:W-:Y:S02]  /*6060*/  CS2R R148, SRZ ;  /* 0x0000000000947805 */ /* 0x000fe4000001ff00 */
[----:B------:R-:W-:Y:S02]  /*6070*/  @P1 LOP3.LUT R0, R0, 0x1, RZ, 0xc0, !PT ;  /* 0x0000000100001812 */ /* 0x000fe400078ec0ff */
[----:B------:R-:W-:Y:S02]  /*6080*/  CS2R R146, SRZ ;  /* 0x0000000000927805 */ /* 0x000fe4000001ff00 */
[----:B------:R-:W-:Y:S02]  /*6090*/  SHF.L.U32 R5, R168, 0x1f, RZ ;  /* 0x0000001fa8057819 */ /* 0x000fe400000006ff */
[----:B------:R-:W-:Y:S02]  /*60a0*/  CS2R R144, SRZ ;  /* 0x0000000000907805 */ /* 0x000fe4000001ff00 */
[----:B------:R-:W-:Y:S02]  /*60b0*/  ISETP.NE.U32.OR P6, PT, R0, 0x1, !P1 ;  /* 0x000000010000780c */ /* 0x000fe40004fc5470 */
[----:B------:R-:W-:Y:S02]  /*60c0*/  CS2R R142, SRZ ;  /* 0x00000000008e7805 */ /* 0x000fe4000001ff00 */
[----:B------:R-:W-:Y:S02]  /*60d0*/  PLOP3.LUT P2, PT, PT, PT, UP1, 0x80, 0x8 ;  /* 0x000000000008781c */ /* 0x000fe40003f4f018 */
[----:B------:R-:W-:Y:S02]  /*60e0*/  CS2R R140, SRZ ;  /* 0x00000000008c7805 */ /* 0x000fe4000001ff00 */
[----:B------:R-:W-:Y:S02]  /*60f0*/  SEL R0, RZ, 0xffffffff, P4 ;  /* 0xffffffffff007807 */ /* 0x000fe40002000000 */
[----:B------:R-:W-:Y:S03]  /*6100*/  P2R R172, PR, RZ, 0x40 ;  /* 0x00000040ffac7803 */ /* 0x000fe60000000000 */
[----:B------:R-:W-:Y:S04]  /*6110*/  @P6 SHF.L.U32 R2, R165, 0x1f, RZ ;  /* 0x0000001fa5026819 */ /* 0x000fe800000006ff */
[----:B------:R-:W-:Y:S01]  /*6120*/  @P2 SEL R0, R7, R0, !P3 ;  /* 0x0000000007002207 */ /* 0x000fe20005800000 */
[----:B------:R-:W1:Y:S03]  /*6130*/  @P6 SYNCS.PHASECHK.TRANS64.TRYWAIT P1, [R3+URZ+0xc0], R2 ;  /* 0x0000c002030065a7 */ /* 0x000e6600080211ff */
[----:B------:R-:W-:Y:S04]  /*6140*/  LOP3.LUT R0, R0, 0x1, RZ, 0xc0, !PT ;  /* 0x0000000100007812 */ /* 0x000fe800078ec0ff */
[----:B------:R-:W-:Y:S04]  /*6150*/  ISETP.NE.U32.AND P5, PT, R0, 0x1, PT ;  /* 0x000000010000780c */ /* 0x000fe80003fa5070 */
[----:B------:R-:W-:Y:S01]  /*6160*/  P2R R192, PR, RZ, 0x20 ;  /* 0x00000020ffc07803 */ /* 0x000fe20000000000 */
[----:B------:R2:W4:Y:S01]  /*6170*/  SYNCS.PHASECHK.TRANS64.TRYWAIT P0, [R186+URZ+0x110], R5 ;  /* 0x00011005ba0075a7 */ /* 0x00052200080011ff */
[----:B-1----:R-:W-:Y:S01]  /*6180*/  @P6 SEL R187, RZ, 0x1, !P1 ;  /* 0x00000001ffbb6807 */ /* 0x002fe20004800000 */
[----:B--2---:R-:W-:Y:S06]  /*6190*/  @!P6 BRA `(.L_x_103) ;  /* 0x00000000009ce947 */ /* 0x004fec0003800000 */
[----:B------:R-:W-:Y:S01]  /*61a0*/  @P5 IMAD R7, R166, 0x2000, R171 ;  /* 0x00002000a6075824 */ /* 0x000fe200078e02ab */
[----:B------:R-:W-:Y:S01]  /*61b0*/  ISETP.NE.AND P1, PT, R187, RZ, PT ;  /* 0x000000ffbb00720c */ /* 0x000fe20003f25270 */
[----:B------:R-:W-:Y:S01]  /*61c0*/  BSSY B0, `(.L_x_104) ;  /* 0x0000010000007945 */ /* 0x000fe20003800000 */
[----:B------:R-:W-:Y:S01]  /*61d0*/  CS2R R142, SRZ ;  /* 0x00000000008e7805 */ /* 0x000fe2000001ff00 */
[--C-:B------:R-:W-:Y:S01]  /*61e0*/  @P5 IMAD R6, R176, -0x10, R7.reuse ;  /* 0xfffffff0b0065824 */ /* 0x100fe200078e0207 */
[----:B------:R-:W-:Y:S01]  /*61f0*/  CS2R R140, SRZ ;  /* 0x00000000008c7805 */ /* 0x000fe2000001ff00 */
[----:B------:R-:W-:Y:S01]  /*6200*/  @P5 IMAD R4, R170, -0x10, R7 ;  /* 0xfffffff0aa045824 */ /* 0x000fe200078e0207 */
[----:B------:R-:W-:Y:S01]  /*6210*/  CS2R R150, SRZ ;  /* 0x0000000000967805 */ /* 0x000fe2000001ff00 */
[----:B------:R-:W-:Y:S01]  /*6220*/  @P5 IMAD R2, R169, 0x10, R6 ;  /* 0x00000010a9025824 */ /* 0x000fe200078e0206 */
[----:B------:R-:W-:Y:S02]  /*6230*/  CS2R R148, SRZ ;  /* 0x0000000000947805 */ /* 0x000fe4000001ff00 */
[----:B------:R-:W-:Y:S02]  /*6240*/  CS2R R146, SRZ ;  /* 0x0000000000927805 */ /* 0x000fe4000001ff00 */
[----:B------:R-:W-:Y:S02]  /*6250*/  CS2R R144, SRZ ;  /* 0x0000000000907805 */ /* 0x000fe4000001ff00 */
[----:B------:R-:W-:Y:S02]  /*6260*/  CS2R R154, SRZ ;  /* 0x00000000009a7805 */ /* 0x000fe4000001ff00 */
[----:B------:R-:W-:Y:S01]  /*6270*/  CS2R R152, SRZ ;  /* 0x0000000000987805 */ /* 0x000fe2000001ff00 */
[----:B------:R-:W-:Y:S06]  /*6280*/  @P1 BRA `(.L_x_105) ;  /* 0x00000000000c1947 */ /* 0x000fec0003800000 */
[----:B------:R-:W-:Y:S04]  /*6290*/  SHF.L.U32 R0, R165, 0x1f, RZ ;  /* 0x0000001fa5007819 */ /* 0x000fe800000006ff */
[----:B------:R-:W1:Y:S02]  /*62a0*/  SYNCS.PHASECHK.TRANS64.TRYWAIT P1, [R3+URZ+0xc0], R0 ;  /* 0x0000c000030075a7 */ /* 0x000e6400080211ff */
[----:B-1----:R-:W-:Y:S05]  /*62b0*/  @!P1 BRA `(.L_x_106) ;  /* 0x0000003400e89947 */ /* 0x002fea0003800000 */
.L_x_105:
[----:B------:R-:W-:Y:S05]  /*62c0*/  BSYNC B0 ;  /* 0x0000000000007941 */ /* 0x000fea0003800000 */
.L_x_104:
[----:B------:R-:W-:Y:S01]  /*62d0*/  ISETP.NE.AND P1, PT, R192, RZ, PT ;  /* 0x000000ffc000720c */ /* 0x000fe20003f25270 */
[----:B-1----:R-:W-:Y:S02]  /*62e0*/  VIADD R3, R3, 0xd0 ;  /* 0x000000d003037836 */ /* 0x002fe40000000000 */
[----:B------:R-:W-:Y:S02]  /*62f0*/  IMAD.U32 R0, RZ, RZ, UR45 ;  /* 0x0000002dff007e24 */ /* 0x000fe4000f8e00ff */
[----:B------:R-:W-:Y:S03]  /*6300*/  VIADD R166, R166, 0x1 ;  /* 0x00000001a6a67836 */ /* 0x000fe60000000000 */
[----:B------:R-:W-:Y:S05]  /*6310*/  PRMT R0, R0, 0x654, R3 ;  /* 0x0000065400007816 */ /* 0x000fea0000000003 */
[----:B------:R1:W2:Y:S04]  /*6320*/  @P1 LDS.128 R140, [R7] ;  /* 0x00000000078c1984 */ /* 0x0002a80000000c00 */
[----:B------:R1:W1:Y:S04]  /*6330*/  @P1 LDS.128 R148, [R4+0x20] ;  /* 0x0000200004941984 */ /* 0x0002680000000c00 */
[----:B------:R1:W1:Y:S04]  /*6340*/  @P1 LDS.128 R144, [R6+0x10] ;  /* 0x0000100006901984 */ /* 0x0002680000000c00 */
[----:B------:R1:W1:Y:S01]  /*6350*/  @P1 LDS.128 R152, [R2+0x10] ;  /* 0x0000100002981984 */ /* 0x0002620000000c00 */
[C---:B------:R-:W-:Y:S01]  /*6360*/  ISETP.NE.AND P1, PT, R166.reuse, 0x2, PT ;  /* 0x00000002a600780c */ /* 0x040fe20003f25270 */
[----:B------:R-:W-:Y:S01]  /*6370*/  @!PT LDS RZ, [RZ] ;  /* 0x00000000fffff984 */ /* 0x000fe20000000800 */
[----:B------:R-:W-:Y:S01]  /*6380*/  @!PT LDS RZ, [RZ] ;  /* 0x00000000fffff984 */ /* 0x000fe20000000800 */
[----:B------:R-:W-:Y:S01]  /*6390*/  @!PT LDS RZ, [RZ] ;  /* 0x00000000fffff984 */ /* 0x000fe20000000800 */
[----:B------:R-:W-:Y:S01]  /*63a0*/  @!PT LDS RZ, [RZ] ;  /* 0x00000000fffff984 */ /* 0x000fe20000000800 */
[----:B------:R5:W-:Y:S06]  /*63b0*/  MEMBAR.ALL.CTA ;  /* 0x0000000000007992 */ /* 0x000bec0000008000 */
[----:B-----5:R-:W5:Y:S01]  /*63c0*/  FENCE.VIEW.ASYNC.S ;  /* 0x00000000000073c6 */ /* 0x020f620000000000 */
[----:B------:R-:W-:Y:S01]  /*63d0*/  SEL R166, R166, RZ, P1 ;  /* 0x000000ffa6a67207 */ /* 0x000fe20000800000 */
[----:B-----5:R5:W-:Y:S02]  /*63e0*/  SYNCS.ARRIVE.TRANS64.RED.A1T0 RZ, [R0+URZ], RZ ;  /* 0x000000ff00ff79a7 */ /* 0x020be400081004ff */
[----:B-----5:R-:W-:Y:S04]  /*63f0*/  SEL R0, RZ, 0x1, P1 ;  /* 0x00000001ff007807 */ /* 0x020fe80000800000 */
[----:B--2---:R-:W-:Y:S02]  /*6400*/  LOP3.LUT R165, R165, R0, RZ, 0x3c, !PT ;  /* 0x00000000a5a57212 */ /* 0x004fe400078e3cff */
.L_x_103:
[----:B------:R-:W-:Y:S05]  /*6410*/  BSYNC B1 ;  /* 0x0000000000017941 */ /* 0x000fea0003800000 */
.L_x_102:
[----:B------:R-:W-:Y:S04]  /*6420*/  SHF.R.U32.HI R0, RZ, 0x15, R71 ;  /* 0x00000015ff007819 */ /* 0x000fe80000011647 */
[----:B------:R-:W-:Y:S01]  /*6430*/  LOP3.LUT P1, RZ, R0, 0x3, R159, 0x48, !PT ;  /* 0x0000000300ff7812 */ /* 0x000fe2000782489f */
[----:B------:R-:W-:Y:S01]  /*6440*/  @!UPT UIADD3 URZ, UPT, UPT, URZ, URZ, URZ ;  /* 0x000000fffffff290 */ /* 0x000fe2000fffe0ff */
[----:B----4-:R-:W-:Y:S11]  /*6450*/  @P0 BRA `(.L_x_107) ;  /* 0x0000000000080947 */ /* 0x010ff60003800000 */
[----:B------:R-:W2:Y:S02]  /*6460*/  SYNCS.PHASECHK.TRANS64.TRYWAIT P0, [R186+URZ+0x110], R5 ;  /* 0x00011005ba0075a7 */ /* 0x000ea400080011ff */
[----:B--2---:R-:W-:Y:S05]  /*6470*/  @!P0 BRA `(.L_x_108) ;  /* 0x00000034008c8947 */ /* 0x004fea0003800000 */
.L_x_107:
[----:B------:R-:W-:Y:S04]  /*6480*/  BSSY.RECONVERGENT B6, `(.L_x_109) ;  /* 0x0000012000067945 */ /* 0x000fe80003800200 */
[----:B------:R-:W-:Y:S05]  /*6490*/  @!P1 BRA `(.L_x_110) ;  /* 0x0000000000409947 */ /* 0x000fea0003800000 */
[----:B------:R-:W2:Y:S01]  /*64a0*/  LDCU.64 UR8, c[0x4][0x70] ;  /* 0x01000e00ff0877ac */ /* 0x000ea20008000a00 */
[----:B------:R-:W-:Y:S01]  /*64b0*/  MOV R3, 0x0 ;  /* 0x0000000000037802 */ /* 0x000fe20000000f00 */
[----:B------:R-:W-:Y:S02]  /*64c0*/  HFMA2 R12, -RZ, RZ, 0, 5.9604644775390625e-08 ;  /* 0x00000001ff0c7431 */ /* 0x000fe400000001ff */
[----:B------:R-:W-:Y:S02]  /*64d0*/  IMAD.MOV.U32 R8, RZ, RZ, 0x192 ;  /* 0x00000192ff087424 */ /* 0x000fe400078e00ff */
[----:B------:R-:W-:Y:S01]  /*64e0*/  IMAD.MOV.U32 R13, RZ, RZ, RZ ;  /* 0x000000ffff0d7224 */ /* 0x000fe200078e00ff */
[----:B------:R-:W4:Y:S01]  /*64f0*/  LDCU.64 UR6, c[0x4][0x78] ;  /* 0x01000f00ff0677ac */ /* 0x000f220008000a00 */
[----:B-1----:R-:W1:Y:S01]  /*6500*/  LDC.64 R2, c[0x4][R3] ;  /* 0x0100000003027b82 */ /* 0x002e620000000a00 */
[----:B------:R-:W5:Y:S01]  /*6510*/  LDCU.64 UR4, c[0x4][0x10] ;  /* 0x01000200ff0477ac */ /* 0x000f620008000a00 */
[----:B--2---:R-:W-:Y:S01]  /*6520*/  MOV R5, UR9 ;  /* 0x0000000900057c02 */ /* 0x004fe20008000f00 */
[----:B------:R-:W-:Y:S01]  /*6530*/  IMAD.U32 R4, RZ, RZ, UR8 ;  /* 0x00000008ff047e24 */ /* 0x000fe2000f8e00ff */
[----:B----4-:R-:W-:Y:S01]  /*6540*/  MOV R7, UR7 ;  /* 0x0000000700077c02 */ /* 0x010fe20008000f00 */
[----:B------:R-:W-:Y:S01]  /*6550*/  IMAD.U32 R6, RZ, RZ, UR6 ;  /* 0x00000006ff067e24 */ /* 0x000fe2000f8e00ff */
[----:B-----5:R-:W-:Y:S01]  /*6560*/  MOV R11, UR5 ;  /* 0x00000005000b7c02 */ /* 0x020fe20008000f00 */
[----:B------:R-:W-:Y:S02]  /*6570*/  IMAD.U32 R10, RZ, RZ, UR4 ;  /* 0x00000004ff0a7e24 */ /* 0x000fe4000f8e00ff */
[----:B------:R-:W-:Y:S07]  /*6580*/  LEPC R20, `(.L_x_110) ;  /* 0x000000001014794e */ /* 0x000fee0000000000 */
[----:B-1-3--:R-:W-:Y:S05]  /*6590*/  CALL.ABS.NOINC R2 ;  /* 0x0000000002007343 */ /* 0x00afea0003c00000 */
.L_x_110:
[----:B------:R-:W-:Y:S05]  /*65a0*/  BSYNC.RECONVERGENT B6 ;  /* 0x0000000000067941 */ /* 0x000fea0003800200 */
.L_x_109:
[-C--:B------:R-:W-:Y:S01]  /*65b0*/  F2FP.F16.E5M2.UNPACK_B R74, R140.reuse ;  /* 0x0000008cff4a723e */ /* 0x080fe200020004ff */
[----:B------:R-:W-:Y:S05]  /*65c0*/  WARPSYNC.ALL ;  /* 0x0000000000007948 */ /* 0x000fea0003800000 */
[----:B------:R-:W-:Y:S01]  /*65d0*/  R2UR UR4, R71 ;  /* 0x00000000470472ca */ /* 0x000fe200000e0000 */
[--C-:B------:R-:W-:Y:S01]  /*65e0*/  HADD2.F32 R72, -RZ, R74.reuse.H0_H0 ;  /* 0x2000004aff487230 */ /* 0x100fe20000004100 */
[----:B------:R-:W-:Y:S01]  /*65f0*/  F2FP.F16.E5M2.UNPACK_B R76, R140.H1 ;  /* 0x0000008cff4c723e */ /* 0x000fe200030004ff */
[----:B------:R-:W-:Y:S01]  /*6600*/  HADD2.F32 R75, -RZ, R74.H1_H1 ;  /* 0x3000004aff4b7230 */ /* 0x000fe20000004100 */
[-C--:B------:R-:W-:Y:S01]  /*6610*/  F2FP.F16.E5M2.UNPACK_B R78, R141.reuse ;  /* 0x0000008dff4e723e */ /* 0x080fe200020004ff */
[----:B------:R-:W-:Y:S01]  /*6620*/  BSSY.RECONVERGENT B0, `(.L_x_111) ;  /* 0x000011d000007945 */ /* 0x000fe20003800200 */
[----:B------:R-:W-:Y:S01]  /*6630*/  F2FP.F16.E5M2.UNPACK_B R80, R141.H1 ;  /* 0x0000008dff50723e */ /* 0x000fe200030004ff */
[----:B------:R-:W-:Y:S01]  /*6640*/  HADD2.F32 R74, -RZ, R76.H0_H0 ;  /* 0x2000004cff4a7230 */ /* 0x000fe20000004100 */
[-C--:B------:R-:W-:Y:S01]  /*6650*/  F2FP.F16.E5M2.UNPACK_B R82, R142.reuse ;  /* 0x0000008eff52723e */ /* 0x080fe200020004ff */
[--C-:B------:R-:W-:Y:S01]  /*6660*/  HADD2.F32 R77, -RZ, R78.reuse.H0_H0 ;  /* 0x2000004eff4d7230 */ /* 0x100fe20000004100 */
[----:B------:R-:W-:Y:S01]  /*6670*/  F2FP.F16.E5M2.UNPACK_B R84, R142.H1 ;  /* 0x0000008eff54723e */ /* 0x000fe200030004ff */
[----:B------:R-:W-:Y:S01]  /*6680*/  HADD2.F32 R78, -RZ, R78.H1_H1 ;  /* 0x3000004eff4e7230 */ /* 0x000fe20000004100 */
[-C--:B------:R-:W-:Y:S01]  /*6690*/  F2FP.F16.E5M2.UNPACK_B R86, R143.reuse ;  /* 0x0000008fff56723e */ /* 0x080fe200020004ff */
[----:B-12---:R-:W3:Y:S01]  /*66a0*/  LDTM.x64 R4, tmem[UR4] ;  /* 0x00000004000479ee */ /* 0x006ee20008340000 */
[----:B------:R-:W-:Y:S01]  /*66b0*/  F2FP.F16.E5M2.UNPACK_B R88, R143.H1 ;  /* 0x0000008fff58723e */ /* 0x000fe200030004ff */
[----:B------:R-:W-:Y:S01]  /*66c0*/  HADD2.F32 R76, -RZ, R76.H1_H1 ;  /* 0x3000004cff4c7230 */ /* 0x000fe20000004100 */
[-C--:B------:R-:W-:Y:S01]  /*66d0*/  F2FP.F16.E5M2.UNPACK_B R90, R144.reuse ;  /* 0x00000090ff5a723e */ /* 0x080fe200020004ff */
[----:B------:R-:W-:Y:S01]  /*66e0*/  HADD2.F32 R79, -RZ, R80.H0_H0 ;  /* 0x20000050ff4f7230 */ /* 0x000fe20000004100 */
[----:B------:R-:W-:Y:S01]  /*66f0*/  F2FP.F16.E5M2.UNPACK_B R92, R144.H1 ;  /* 0x00000090ff5c723e */ /* 0x000fe200030004ff */
[--C-:B------:R-:W-:Y:S01]  /*6700*/  HADD2.F32 R81, -RZ, R82.reuse.H0_H0 ;  /* 0x20000052ff517230 */ /* 0x100fe20000004100 */
[----:B------:R-:W-:Y:S01]  /*6710*/  ISETP.NE.AND P6, PT, R172, RZ, PT ;  /* 0x000000ffac00720c */ /* 0x000fe20003fc5270 */
[----:B------:R-:W-:Y:S01]  /*6720*/  HADD2.F32 R82, -RZ, R82.H1_H1 ;  /* 0x30000052ff527230 */ /* 0x000fe20000004100 */
[----:B------:R-:W-:Y:S01]  /*6730*/  SHF.L.U32 R194, R164, 0x4, RZ ;  /* 0x00000004a4c27819 */ /* 0x000fe200000006ff */
[--C-:B------:R-:W-:Y:S01]  /*6740*/  HADD2.F32 R85, -RZ, R86.reuse.H0_H0 ;  /* 0x20000056ff557230 */ /* 0x100fe20000004100 */
[----:B------:R-:W-:Y:S01]  /*6750*/  SHF.L.U32 R202, R163, 0x4, RZ ;  /* 0x00000004a3ca7819 */ /* 0x000fe200000006ff */
[----:B------:R-:W-:Y:S01]  /*6760*/  HADD2.F32 R86, -RZ, R86.H1_H1 ;  /* 0x30000056ff567230 */ /* 0x000fe20000004100 */
[C---:B------:R-:W-:Y:S01]  /*6770*/  IADD3 R179, PT, PT, R171.reuse, R194, RZ ;  /* 0x000000c2abb37210 */ /* 0x040fe20007ffe0ff */
[--C-:B------:R-:W-:Y:S01]  /*6780*/  HADD2.F32 R89, -RZ, R90.reuse.H0_H0 ;  /* 0x2000005aff597230 */ /* 0x100fe20000004100 */
[----:B------:R-:W-:Y:S01]  /*6790*/  IADD3 R185, PT, PT, R171, R202, RZ ;  /* 0x000000caabb97210 */ /* 0x000fe20007ffe0ff */
[----:B------:R-:W-:Y:S01]  /*67a0*/  HADD2.F32 R90, -RZ, R90.H1_H1 ;  /* 0x3000005aff5a7230 */ /* 0x000fe20000004100 */
[----:B------:R-:W-:Y:S01]  /*67b0*/  SHF.L.U32 R200, R169, 0x4, RZ ;  /* 0x00000004a9c87819 */ /* 0x000fe200000006ff */
[----:B------:R-:W-:Y:S01]  /*67c0*/  HADD2.F32 R80, -RZ, R80.H1_H1 ;  /* 0x30000050ff507230 */ /* 0x000fe20000004100 */
[----:B------:R-:W-:Y:S01]  /*67d0*/  F2FP.F16.E5M2.UNPACK_B R94, R145 ;  /* 0x00000091ff5e723e */ /* 0x000fe200020004ff */
[--C-:B------:R-:W-:Y:S01]  /*67e0*/  HADD2.F32 R83, -RZ, R84.reuse.H0_H0 ;  /* 0x20000054ff537230 */ /* 0x100fe20000004100 */
[----:B------:R-:W-:Y:S01]  /*67f0*/  IADD3 R184, PT, PT, R200, R179, RZ ;  /* 0x000000b3c8b87210 */ /* 0x000fe20007ffe0ff */
[----:B------:R-:W-:Y:S01]  /*6800*/  HADD2.F32 R84, -RZ, R84.H1_H1 ;  /* 0x30000054ff547230 */ /* 0x000fe20000004100 */
[----:B------:R-:W-:Y:S01]  /*6810*/  F2FP.F16.E5M2.UNPACK_B R98, R146 ;  /* 0x00000092ff62723e */ /* 0x000fe200020004ff */
[C---:B---3--:R-:W-:Y:S01]  /*6820*/  FMUL R0, R70.reuse, R4 ;  /* 0x0000000446007220 */ /* 0x048fe20000400000 */
[C---:B------:R-:W-:Y:S01]  /*6830*/  FMUL R2, R70.reuse, R5 ;  /* 0x0000000546027220 */ /* 0x040fe20000400000 */
[C---:B------:R-:W-:Y:S01]  /*6840*/  FMUL R4, R70.reuse, R8 ;  /* 0x0000000846047220 */ /* 0x040fe20000400000 */
[C---:B------:R-:W-:Y:S01]  /*6850*/  FMUL R5, R70.reuse, R9 ;  /* 0x0000000946057220 */ /* 0x040fe20000400000 */
[C---:B------:R-:W-:Y:S01]  /*6860*/  FFMA R0, R73.reuse, R72, R0 ;  /* 0x0000004849007223 */ /* 0x040fe20000000000 */
[C---:B------:R-:W-:Y:S01]  /*6870*/  FFMA R2, R73.reuse, R75, R2 ;  /* 0x0000004b49027223 */ /* 0x040fe20000000002 */
[C---:B------:R-:W-:Y:S01]  /*6880*/  FMUL R8, R70.reuse, R12 ;  /* 0x0000000c46087220 */ /* 0x040fe20000400000 */
[C---:B------:R-:W-:Y:S01]  /*6890*/  FMUL R9, R70.reuse, R13 ;  /* 0x0000000d46097220 */ /* 0x040fe20000400000 */
[C---:B------:R-:W-:Y:S01]  /*68a0*/  FMUL R12, R70.reuse, R16 ;  /* 0x00000010460c7220 */ /* 0x040fe20000400000 */
[C---:B------:R-:W-:Y:S01]  /*68b0*/  FMUL R13, R70.reuse, R17 ;  /* 0x00000011460d7220 */ /* 0x040fe20000400000 */
[C---:B------:R-:W-:Y:S01]  /*68c0*/  FMUL R16, R70.reuse, R20 ;  /* 0x0000001446107220 */ /* 0x040fe20000400000 */
[C---:B------:R-:W-:Y:S01]  /*68d0*/  FMUL R17, R70.reuse, R21 ;  /* 0x0000001546117220 */ /* 0x040fe20000400000 */
[--C-:B------:R-:W-:Y:S02]  /*68e0*/  HADD2.F32 R93, -RZ, R94.reuse.H0_H0 ;  /* 0x2000005eff5d7230 */ /* 0x100fe40000004100 */
[C---:B------:R-:W-:Y:S01]  /*68f0*/  FMUL R20, R70.reuse, R24 ;  /* 0x0000001846147220 */ /* 0x040fe20000400000 */
[----:B------:R-:W-:Y:S02]  /*6900*/  HADD2.F32 R94, -RZ, R94.H1_H1 ;  /* 0x3000005eff5e7230 */ /* 0x000fe40000004100 */
[C---:B------:R-:W-:Y:S01]  /*6910*/  FMUL R21, R70.reuse, R25 ;  /* 0x0000001946157220 */ /* 0x040fe20000400000 */
[--C-:B------:R-:W-:Y:S02]  /*6920*/  HADD2.F32 R97, -RZ, R98.reuse.H0_H0 ;  /* 0x20000062ff617230 */ /* 0x100fe40000004100 */
[C---:B------:R-:W-:Y:S01]  /*6930*/  FMUL R24, R70.reuse, R28 ;  /* 0x0000001c46187220 */ /* 0x040fe20000400000 */
[----:B------:R-:W-:Y:S02]  /*6940*/  HADD2.F32 R98, -RZ, R98.H1_H1 ;  /* 0x30000062ff627230 */ /* 0x000fe40000004100 */
[C---:B------:R-:W-:Y:S01]  /*6950*/  FMUL R25, R70.reuse, R29 ;  /* 0x0000001d46197220 */ /* 0x040fe20000400000 */
[C---:B------:R-:W-:Y:S01]  /*6960*/  FMUL R28, R70.reuse, R32 ;  /* 0x00000020461c7220 */ /* 0x040fe20000400000 */
[C---:B------:R-:W-:Y:S01]  /*6970*/  FMUL R29, R70.reuse, R33 ;  /* 0x00000021461d7220 */ /* 0x040fe20000400000 */
[C---:B------:R-:W-:Y:S01]  /*6980*/  FMUL R32, R70.reuse, R36 ;  /* 0x0000002446207220 */ /* 0x040fe20000400000 */
[----:B------:R-:W-:Y:S01]  /*6990*/  F2FP.F16.E5M2.UNPACK_B R96, R145.H1 ;  /* 0x00000091ff60723e */ /* 0x000fe200030004ff */
[C---:B------:R-:W-:Y:S01]  /*69a0*/  FMUL R33, R70.reuse, R37 ;  /* 0x0000002546217220 */ /* 0x040fe20000400000 */
[C---:B------:R-:W-:Y:S01]  /*69b0*/  FMUL R36, R70.reuse, R40 ;  /* 0x0000002846247220 */ /* 0x040fe20000400000 */
[----:B------:R-:W-:Y:S01]  /*69c0*/  F2FP.F16.E5M2.UNPACK_B R100, R146.H1 ;  /* 0x00000092ff64723e */ /* 0x000fe200030004ff */
[C---:B------:R-:W-:Y:S01]  /*69d0*/  FMUL R37, R70.reuse, R41 ;  /* 0x0000002946257220 */ /* 0x040fe20000400000 */
[C---:B------:R-:W-:Y:S01]  /*69e0*/  FMUL R40, R70.reuse, R44 ;  /* 0x0000002c46287220 */ /* 0x040fe20000400000 */
[----:B------:R-:W-:Y:S01]  /*69f0*/  F2FP.F16.E5M2.UNPACK_B R102, R147 ;  /* 0x00000093ff66723e */ /* 0x000fe200020004ff */
[C---:B------:R-:W-:Y:S01]  /*6a00*/  FMUL R41, R70.reuse, R45 ;  /* 0x0000002d46297220 */ /* 0x040fe20000400000 */
[C---:B------:R-:W-:Y:S01]  /*6a10*/  FMUL R44, R70.reuse, R48 ;  /* 0x00000030462c7220 */ /* 0x040fe20000400000 */
[----:B------:R-:W-:Y:S01]  /*6a20*/  F2FP.F16.E5M2.UNPACK_B R104, R147.H1 ;  /* 0x00000093ff68723e */ /* 0x000fe200030004ff */
[C---:B------:R-:W-:Y:S01]  /*6a30*/  FMUL R45, R70.reuse, R49 ;  /* 0x00000031462d7220 */ /* 0x040fe20000400000 */
[--C-:B------:R-:W-:Y:S02]  /*6a40*/  HADD2.F32 R101, -RZ, R102.reuse.H0_H0 ;  /* 0x20000066ff657230 */ /* 0x100fe40000004100 */
[C---:B------:R-:W-:Y:S01]  /*6a50*/  FMUL R48, R70.reuse, R52 ;  /* 0x0000003446307220 */ /* 0x040fe20000400000 */
[----:B------:R-:W-:Y:S01]  /*6a60*/  F2FP.F16.E5M2.UNPACK_B R106, R148 ;  /* 0x00000094ff6a723e */ /* 0x000fe200020004ff */
[----:B------:R-:W-:Y:S02]  /*6a70*/  HADD2.F32 R102, -RZ, R102.H1_H1 ;  /* 0x30000066ff667230 */ /* 0x000fe40000004100 */
[C---:B------:R-:W-:Y:S01]  /*6a80*/  FMUL R49, R70.reuse, R53 ;  /* 0x0000003546317220 */ /* 0x040fe20000400000 */
[C---:B------:R-:W-:Y:S01]  /*6a90*/  FMUL R52, R70.reuse, R56 ;  /* 0x0000003846347220 */ /* 0x040fe20000400000 */
[----:B------:R-:W-:Y:S01]  /*6aa0*/  F2FP.F16.E5M2.UNPACK_B R108, R148.H1 ;  /* 0x00000094ff6c723e */ /* 0x000fe200030004ff */
[--C-:B------:R-:W-:Y:S02]  /*6ab0*/  HADD2.F32 R105, -RZ, R106.reuse.H0_H0 ;  /* 0x2000006aff697230 */ /* 0x100fe40000004100 */
[C---:B------:R-:W-:Y:S01]  /*6ac0*/  FMUL R53, R70.reuse, R57 ;  /* 0x0000003946357220 */ /* 0x040fe20000400000 */
[----:B------:R-:W-:Y:S02]  /*6ad0*/  HADD2.F32 R106, -RZ, R106.H1_H1 ;  /* 0x3000006aff6a7230 */ /* 0x000fe40000004100 */
        /* <DEDUP_REMOVED lines=11> */
[C---:B------:R-:W-:Y:S01]  /*6b90*/  FFMA R3, R73.reuse, R74, R3 ;  /* 0x0000004a49037223 */ /* 0x040fe20000000003 */
[----:B------:R-:W-:Y:S01]  /*6ba0*/  F2FP.F16.E5M2.UNPACK_B R116, R150.H1 ;  /* 0x00000096ff74723e */ /* 0x000fe200030004ff */
[--C-:B------:R-:W-:Y:S02]  /*6bb0*/  HADD2.F32 R113, -RZ, R114.reuse.H0_H0 ;  /* 0x20000072ff717230 */ /* 0x100fe40000004100 */
[C---:B------:R-:W-:Y:S01]  /*6bc0*/  FFMA R7, R73.reuse, R76, R7 ;  /* 0x0000004c49077223 */ /* 0x040fe20000000007 */
[C---:B------:R-:W-:Y:S01]  /*6bd0*/  FFMA R4, R73.reuse, R77, R4 ;  /* 0x0000004d49047223 */ /* 0x040fe20000000004 */
[----:B------:R-:W-:Y:S01]  /*6be0*/  F2FP.F16.E5M2.UNPACK_B R118, R151 ;  /* 0x00000097ff76723e */ /* 0x000fe200020004ff */
[----:B------:R-:W-:Y:S01]  /*6bf0*/  FFMA R5, R73, R78, R5 ;  /* 0x0000004e49057223 */ /* 0x000fe20000000005 */
[----:B------:R-:W-:Y:S01]  /*6c00*/  HADD2.F32 R114, -RZ, R114.H1_H1 ;  /* 0x30000072ff727230 */ /* 0x000fe20000004100 */
[----:B------:R-:W-:Y:S01]  /*6c10*/  F2FP.SATFINITE.E5M2.F32.PACK_AB_MERGE_C R173, R7, R3, RZ ;  /* 0x0000000307ad723e */ /* 0x000fe200048060ff */
[C---:B------:R-:W-:Y:S01]  /*6c20*/  FMUL R6, R70.reuse, R10 ;  /* 0x0000000a46067220 */ /* 0x040fe20000400000 */
[--C-:B------:R-:W-:Y:S02]  /*6c30*/  HADD2.F32 R117, -RZ, R118.reuse.H0_H0 ;  /* 0x20000076ff757230 */ /* 0x100fe40000004100 */
[----:B------:R-:W-:Y:S01]  /*6c40*/  FMUL R11, R70, R11 ;  /* 0x0000000b460b7220 */ /* 0x000fe20000400000 */
[----:B------:R-:W-:Y:S01]  /*6c50*/  F2FP.SATFINITE.E5M2.F32.PACK_AB_MERGE_C R172, R2, R0, R173 ;  /* 0x0000000002ac723e */ /* 0x000fe200048060ad */
[C---:B------:R-:W-:Y:S01]  /*6c60*/  FFMA R6, R73.reuse, R79, R6 ;  /* 0x0000004f49067223 */ /* 0x040fe20000000006 */
[----:B------:R-:W-:Y:S02]  /*6c70*/  HADD2.F32 R118, -RZ, R118.H1_H1 ;  /* 0x30000076ff767230 */ /* 0x000fe40000004100 */
[C---:B------:R-:W-:Y:S01]  /*6c80*/  FFMA R11, R73.reuse, R80, R11 ;  /* 0x00000050490b7223 */ /* 0x040fe2000000000b */
[C---:B------:R-:W-:Y:S01]  /*6c90*/  FFMA R8, R73.reuse, R81, R8 ;  /* 0x0000005149087223 */ /* 0x040fe20000000008 */
[----:B------:R-:W-:Y:S01]  /*6ca0*/  F2FP.F16.E5M2.UNPACK_B R120, R151.H1 ;  /* 0x00000097ff78723e */ /* 0x000fe200030004ff */
[----:B------:R-:W-:Y:S01]  /*6cb0*/  FFMA R9, R73, R82, R9 ;  /* 0x0000005249097223 */ /* 0x000fe20000000009 */
[C---:B------:R-:W-:Y:S01]  /*6cc0*/  FMUL R10, R70.reuse, R14 ;  /* 0x0000000e460a7220 */ /* 0x040fe20000400000 */
[----:B------:R-:W-:Y:S01]  /*6cd0*/  F2FP.F16.E5M2.UNPACK_B R122, R152 ;  /* 0x00000098ff7a723e */ /* 0x000fe200020004ff */
[C---:B------:R-:W-:Y:S01]  /*6ce0*/  FMUL R15, R70.reuse, R15 ;  /* 0x0000000f460f7220 */ /* 0x040fe20000400000 */
[----:B------:R-:W-:Y:S01]  /*6cf0*/  HADD2.F32 R87, -RZ, R88.H0_H0 ;  /* 0x20000058ff577230 */ /* 0x000fe20000004100 */
[----:B------:R-:W-:Y:S01]  /*6d00*/  F2FP.SATFINITE.E5M2.F32.PACK_AB_MERGE_C R174, R11, R6, RZ ;  /* 0x000000060bae723e */ /* 0x000fe200048060ff */
[C---:B------:R-:W-:Y:S01]  /*6d10*/  FFMA R10, R73.reuse, R83, R10 ;  /* 0x00000053490a7223 */ /* 0x040fe2000000000a */
[C---:B------:R-:W-:Y:S01]  /*6d20*/  FFMA R15, R73.reuse, R84, R15 ;  /* 0x00000054490f7223 */ /* 0x040fe2000000000f */
[C---:B------:R-:W-:Y:S01]  /*6d30*/  FFMA R12, R73.reuse, R85, R12 ;  /* 0x00000055490c7223 */ /* 0x040fe2000000000c */
[----:B------:R-:W-:Y:S01]  /*6d40*/  F2FP.F16.E5M2.UNPACK_B R124, R152.H1 ;  /* 0x00000098ff7c723e */ /* 0x000fe200030004ff */
[----:B------:R-:W-:Y:S01]  /*6d50*/  FFMA R13, R73, R86, R13 ;  /* 0x00000056490d7223 */ /* 0x000fe2000000000d */
[----:B------:R-:W-:Y:S01]  /*6d60*/  F2FP.SATFINITE.E5M2.F32.PACK_AB_MERGE_C R173, R5, R4, R174 ;  /* 0x0000000405ad723e */ /* 0x000fe200048060ae */
[--C-:B------:R-:W-:Y:S01]  /*6d70*/  HADD2.F32 R121, -RZ, R122.reuse.H0_H0 ;  /* 0x2000007aff797230 */ /* 0x100fe20000004100 */
[----:B------:R-:W-:Y:S01]  /*6d80*/  F2FP.SATFINITE.E5M2.F32.PACK_AB_MERGE_C R174, R15, R10, RZ ;  /* 0x0000000a0fae723e */ /* 0x000fe200048060ff */
[----:B------:R-:W-:Y:S02]  /*6d90*/  HADD2.F32 R122, -RZ, R122.H1_H1 ;  /* 0x3000007aff7a7230 */ /* 0x000fe40000004100 */
[C---:B------:R-:W-:Y:S01]  /*6da0*/  FMUL R14, R70.reuse, R18 ;  /* 0x00000012460e7220 */ /* 0x040fe20000400000 */
[----:B------:R-:W-:Y:S01]  /*6db0*/  HADD2.F32 R88, -RZ, R88.H1_H1 ;  /* 0x30000058ff587230 */ /* 0x000fe20000004100 */
[----:B------:R-:W-:Y:S01]  /*6dc0*/  F2FP.SATFINITE.E5M2.F32.PACK_AB_MERGE_C R174, R9, R8, R174 ;  /* 0x0000000809ae723e */ /* 0x000fe200048060ae */
[C---:B------:R-:W-:Y:S01]  /*6dd0*/  FMUL R19, R70.reuse, R19 ;  /* 0x0000001346137220 */ /* 0x040fe20000400000 */
[--C-:B------:R-:W-:Y:S02]  /*6de0*/  HADD2.F32 R91, -RZ, R92.reuse.H0_H0 ;  /* 0x2000005cff5b7230 */ /* 0x100fe40000004100 */
[C---:B------:R-:W-:Y:S01]  /*6df0*/  FFMA R14, R73.reuse, R87, R14 ;  /* 0x00000057490e7223 */ /* 0x040fe2000000000e */
[----:B------:R-:W-:Y:S02]  /*6e00*/  HADD2.F32 R92, -RZ, R92.H1_H1 ;  /* 0x3000005cff5c7230 */ /* 0x000fe40000004100 */
[C---:B------:R-:W-:Y:S01]  /*6e10*/  FFMA R19, R73.reuse, R88, R19 ;  /* 0x0000005849137223 */ /* 0x040fe20000000013 */
[C---:B------:R-:W-:Y:S01]  /*6e20*/  FFMA R16, R73.reuse, R89, R16 ;  /* 0x0000005949107223 */ /* 0x040fe20000000010 */
        /* <DEDUP_REMOVED lines=17> */
[----:B------:R1:W-:Y:S01]  /*6f40*/  STS.128 [R137+UR44+0x4200], R172 ;  /* 0x004200ac89007988 */ /* 0x0003e20008000c2c */
[----:B------:R-:W-:Y:S01]  /*6f50*/  F2FP.SATFINITE.E5M2.F32.PACK_AB_MERGE_C R180, R17, R16, R180 ;  /* 0x0000001011b4723e */ /* 0x000fe200048060b4 */
[C---:B------:R-:W-:Y:S01]  /*6f60*/  FFMA R22, R73.reuse, R95, R22 ;  /* 0x0000005f49167223 */ /* 0x040fe20000000016 */
[C---:B------:R-:W-:Y:S01]  /*6f70*/  FMUL R27, R70.reuse, R27 ;  /* 0x0000001b461b7220 */ /* 0x040fe20000400000 */
[--C-:B------:R-:W-:Y:S02]  /*6f80*/  HADD2.F32 R99, -RZ, R100.reuse.H0_H0 ;  /* 0x20000064ff637230 */ /* 0x100fe40000004100 */
[C---:B------:R-:W-:Y:S01]  /*6f90*/  FMUL R26, R70.reuse, R30 ;  /* 0x0000001e461a7220 */ /* 0x040fe20000400000 */
[----:B------:R-:W-:Y:S02]  /*6fa0*/  HADD2.F32 R100, -RZ, R100.H1_H1 ;  /* 0x30000064ff647230 */ /* 0x000fe40000004100 */
[C---:B------:R-:W-:Y:S01]  /*6fb0*/  FFMA R27, R73.reuse, R96, R27 ;  /* 0x00000060491b7223 */ /* 0x040fe2000000001b */
[C---:B------:R-:W-:Y:S01]  /*6fc0*/  FFMA R24, R73.reuse, R97, R24 ;  /* 0x0000006149187223 */ /* 0x040fe20000000018 */
[C---:B------:R-:W-:Y:S01]  /*6fd0*/  FFMA R25, R73.reuse, R98, R25 ;  /* 0x0000006249197223 */ /* 0x040fe20000000019 */
[----:B------:R-:W-:Y:S01]  /*6fe0*/  F2FP.F16.E5M2.UNPACK_B R130, R154 ;  /* 0x0000009aff82723e */ /* 0x000fe200020004ff */
[----:B------:R-:W-:Y:S01]  /*6ff0*/  FFMA R26, R73, R99, R26 ;  /* 0x00000063491a7223 */ /* 0x000fe2000000001a */
[----:B------:R-:W-:Y:S01]  /*7000*/  F2FP.SATFINITE.E5M2.F32.PACK_AB_MERGE_C R181, R27, R22, RZ ;  /* 0x000000161bb5723e */ /* 0x000fe200048060ff */
[C---:B------:R-:W-:Y:S01]  /*7010*/  FMUL R31, R70.reuse, R31 ;  /* 0x0000001f461f7220 */ /* 0x040fe20000400000 */
[--C-:B------:R-:W-:Y:S02]  /*7020*/  HADD2.F32 R103, -RZ, R104.reuse.H0_H0 ;  /* 0x20000068ff677230 */ /* 0x100fe40000004100 */
[C---:B------:R-:W-:Y:S01]  /*7030*/  FMUL R30, R70.reuse, R34 ;  /* 0x00000022461e7220 */ /* 0x040fe20000400000 */
[----:B------:R-:W-:Y:S01]  /*7040*/  HADD2.F32 R104, -RZ, R104.H1_H1 ;  /* 0x30000068ff687230 */ /* 0x000fe20000004100 */
[----:B------:R-:W-:Y:S01]  /*7050*/  F2FP.SATFINITE.E5M2.F32.PACK_AB_MERGE_C R181, R21, R20, R181 ;  /* 0x0000001415b5723e */ /* 0x000fe200048060b5 */
[C---:B------:R-:W-:Y:S01]  /*7060*/  FFMA R31, R73.reuse, R100, R31 ;  /* 0x00000064491f7223 */ /* 0x040fe2000000001f */
[C---:B------:R-:W-:Y:S01]  /*7070*/  FFMA R28, R73.reuse, R101, R28 ;  /* 0x00000065491c7223 */ /* 0x040fe2000000001c */
[C---:B------:R-:W-:Y:S01]  /*7080*/  FFMA R29, R73.reuse, R102, R29 ;  /* 0x00000066491d7223 */ /* 0x040fe2000000001d */
[----:B------:R-:W-:Y:S01]  /*7090*/  F2FP.F16.E5M2.UNPACK_B R132, R154.H1 ;  /* 0x0000009aff84723e */ /* 0x000fe200030004ff */
[----:B------:R-:W-:Y:S01]  /*70a0*/  FFMA R30, R73, R103, R30 ;  /* 0x00000067491e7223 */ /* 0x000fe2000000001e */
[----:B------:R-:W-:Y:S01]  /*70b0*/  F2FP.SATFINITE.E5M2.F32.PACK_AB_MERGE_C R182, R31, R26, RZ ;  /* 0x0000001a1fb6723e */ /* 0x000fe200048060ff */
[----:B------:R-:W-:Y:S02]  /*70c0*/  HADD2.F32 R129, -RZ, R130.H0_H0 ;  /* 0x20000082ff817230 */ /* 0x000fe40000004100 */
[C---:B------:R-:W-:Y:S01]  /*70d0*/  FMUL R35, R70.reuse, R35 ;  /* 0x0000002346237220 */ /* 0x040fe20000400000 */
[----:B------:R-:W-:Y:S01]  /*70e0*/  HADD2.F32 R107, -RZ, R108.H0_H0 ;  /* 0x2000006cff6b7230 */ /* 0x000fe20000004100 */
[----:B------:R-:W-:Y:S01]  /*70f0*/  F2FP.SATFINITE.E5M2.F32.PACK_AB_MERGE_C R182, R25, R24, R182 ;  /* 0x0000001819b6723e */ /* 0x000fe200048060b6 */
[----:B------:R-:W-:Y:S02]  /*7100*/  HADD2.F32 R130, -RZ, R130.H1_H1 ;  /* 0x30000082ff827230 */ /* 0x000fe40000004100 */
[C---:B------:R-:W-:Y:S01]  /*7110*/  FFMA R35, R73.reuse, R104, R35 ;  /* 0x0000006849237223 */ /* 0x040fe20000000023 */
[C---:B------:R-:W-:Y:S01]  /*7120*/  FFMA R32, R73.reuse, R105, R32 ;  /* 0x0000006949207223 */ /* 0x040fe20000000020 */
[----:B------:R-:W-:Y:S01]  /*7130*/  FFMA R33, R73, R106, R33 ;  /* 0x0000006a49217223 */ /* 0x000fe20000000021 */
[----:B------:R-:W-:Y:S02]  /*7140*/  HADD2.F32 R108, -RZ, R108.H1_H1 ;  /* 0x3000006cff6c7230 */ /* 0x000fe40000004100 */
        /* <DEDUP_REMOVED lines=16> */
[----:B------:R1:W-:Y:S01]  /*7250*/  STS.128 [R179+0x4010], R180 ;  /* 0x004010b4b3007388 */ /* 0x0003e20000000c00 */
[----:B------:R-:W-:Y:S01]  /*7260*/  F2FP.SATFINITE.E5M2.F32.PACK_AB_MERGE_C R188, R33, R32, R188 ;  /* 0x0000002021bc723e */ /* 0x000fe200048060bc */
[C---:B------:R-:W-:Y:S01]  /*7270*/  FFMA R38, R73.reuse, R111, R38 ;  /* 0x0000006f49267223 */ /* 0x040fe20000000026 */
[C---:B------:R-:W-:Y:S01]  /*7280*/  FMUL R43, R70.reuse, R43 ;  /* 0x0000002b462b7220 */ /* 0x040fe20000400000 */
[--C-:B------:R-:W-:Y:S02]  /*7290*/  HADD2.F32 R115, -RZ, R116.reuse.H0_H0 ;  /* 0x20000074ff737230 */ /* 0x100fe40000004100 */
[----:B------:R-:W-:Y:S01]  /*72a0*/  FMUL R42, R70, R46 ;  /* 0x0000002e462a7220 */ /* 0x000fe20000400000 */
[----:B------:R-:W-:Y:S02]  /*72b0*/  HADD2.F32 R116, -RZ, R116.H1_H1 ;  /* 0x30000074ff747230 */ /* 0x000fe40000004100 */
[C---:B------:R-:W-:Y:S01]  /*72c0*/  FFMA R43, R73.reuse, R112, R43 ;  /* 0x00000070492b7223 */ /* 0x040fe2000000002b */
[C---:B------:R-:W-:Y:S01]  /*72d0*/  FFMA R40, R73.reuse, R113, R40 ;  /* 0x0000007149287223 */ /* 0x040fe20000000028 */
[C---:B------:R-:W-:Y:S01]  /*72e0*/  FFMA R41, R73.reuse, R114, R41 ;  /* 0x0000007249297223 */ /* 0x040fe20000000029 */
[----:B------:R-:W-:Y:S01]  /*72f0*/  ISETP.NE.AND P0, PT, R178, RZ, PT ;  /* 0x000000ffb200720c */ /* 0x000fe20003f05270 */
        /* <DEDUP_REMOVED lines=10> */
[C---:B------:R-:W-:Y:S01]  /*73a0*/  FMUL R51, R70.reuse, R51 ;  /* 0x0000003346337220 */ /* 0x040fe20000400000 */
[--C-:B------:R-:W-:Y:S02]  /*73b0*/  HADD2.F32 R123, -RZ, R124.reuse.H0_H0 ;  /* 0x2000007cff7b7230 */ /* 0x100fe40000004100 */
[C---:B------:R-:W-:Y:S01]  /*73c0*/  FFMA R46, R73.reuse, R119, R46 ;  /* 0x00000077492e7223 */ /* 0x040fe2000000002e */
[----:B------:R-:W-:Y:S02]  /*73d0*/  HADD2.F32 R124, -RZ, R124.H1_H1 ;  /* 0x3000007cff7c7230 */ /* 0x000fe40000004100 */
[C---:B------:R-:W-:Y:S01]  /*73e0*/  FMUL R50, R70.reuse, R54 ;  /* 0x0000003646327220 */ /* 0x040fe20000400000 */
[C---:B------:R-:W-:Y:S01]  /*73f0*/  FFMA R51, R73.reuse, R120, R51 ;  /* 0x0000007849337223 */ /* 0x040fe20000000033 */
[C---:B------:R-:W-:Y:S01]  /*7400*/  FMUL R55, R70.reuse, R55 ;  /* 0x0000003746377220 */ /* 0x040fe20000400000 */
[C---:B------:R-:W-:Y:S01]  /*7410*/  FFMA R48, R73.reuse, R121, R48 ;  /* 0x0000007949307223 */ /* 0x040fe20000000030 */
[C---:B------:R-:W-:Y:S01]  /*7420*/  FFMA R49, R73.reuse, R122, R49 ;  /* 0x0000007a49317223 */ /* 0x040fe20000000031 */
        /* <DEDUP_REMOVED lines=20> */
[----:B------:R-:W-:Y:S01]  /*7570*/  FFMA R63, R73, R132, R63 ;  /* 0x00000084493f7223 */ /* 0x000fe2000000003f */
[----:B------:R-:W-:Y:S01]  /*7580*/  FMUL R67, R70, R67 ;  /* 0x0000004346437220 */ /* 0x000fe20000400000 */
[----:B------:R-:W-:Y:S01]  /*7590*/  F2FP.SATFINITE.E5M2.F32.PACK_AB_MERGE_C R190, R47, R42, RZ ;  /* 0x0000002a2fbe723e */ /* 0x000fe200048060ff */
[----:B------:R-:W-:Y:S01]  /*75a0*/  FFMA R60, R73, R133, R60 ;  /* 0x00000085493c7223 */ /* 0x000fe2000000003c */
[----:B------:R-:W-:Y:S01]  /*75b0*/  F2FP.SATFINITE.E5M2.F32.PACK_AB_MERGE_C R191, R51, R46, RZ ;  /* 0x0000002e33bf723e */ /* 0x000fe200048060ff */
[C---:B------:R-:W-:Y:S01]  /*75c0*/  FFMA R61, R73.reuse, R134, R61 ;  /* 0x00000086493d7223 */ /* 0x040fe2000000003d */
[C---:B------:R-:W-:Y:S01]  /*75d0*/  FFMA R62, R73.reuse, R135, R62 ;  /* 0x00000087493e7223 */ /* 0x040fe2000000003e */
[----:B------:R-:W-:Y:S01]  /*75e0*/  FFMA R67, R73, R136, R67 ;  /* 0x0000008849437223 */ /* 0x000fe20000000043 */
[----:B------:R-:W-:Y:S02]  /*75f0*/  F2FP.SATFINITE.E5M2.F32.PACK_AB_MERGE_C R190, R41, R40, R190 ;  /* 0x0000002829be723e */ /* 0x000fe400048060be */
[----:B------:R-:W-:Y:S02]  /*7600*/  F2FP.SATFINITE.E5M2.F32.PACK_AB_MERGE_C R191, R45, R44, R191 ;  /* 0x0000002c2dbf723e */ /* 0x000fe400048060bf */
[----:B------:R-:W-:Y:S02]  /*7610*/  F2FP.SATFINITE.E5M2.F32.PACK_AB_MERGE_C R196, R55, R50, RZ ;  /* 0x0000003237c4723e */ /* 0x000fe400048060ff */
[----:B------:R-:W-:Y:S01]  /*7620*/  F2FP.SATFINITE.E5M2.F32.PACK_AB_MERGE_C R197, R59, R54, RZ ;  /* 0x000000363bc5723e */ /* 0x000fe200048060ff */
[----:B------:R1:W-:Y:S01]  /*7630*/  STS.128 [R185+0x4020], R188 ;  /* 0x004020bcb9007388 */ /* 0x0003e20000000c00 */
[----:B------:R-:W-:Y:S02]  /*7640*/  F2FP.SATFINITE.E5M2.F32.PACK_AB_MERGE_C R198, R63, R58, RZ ;  /* 0x0000003a3fc6723e */ /* 0x000fe400048060ff */
[----:B------:R-:W-:Y:S02]  /*7650*/  F2FP.SATFINITE.E5M2.F32.PACK_AB_MERGE_C R199, R67, R62, RZ ;  /* 0x0000003e43c7723e */ /* 0x000fe400048060ff */
[----:B------:R-:W-:Y:S02]  /*7660*/  F2FP.SATFINITE.E5M2.F32.PACK_AB_MERGE_C R196, R49, R48, R196 ;  /* 0x0000003031c4723e */ /* 0x000fe400048060c4 */
[----:B------:R-:W-:Y:S02]  /*7670*/  F2FP.SATFINITE.E5M2.F32.PACK_AB_MERGE_C R197, R53, R52, R197 ;  /* 0x0000003435c5723e */ /* 0x000fe400048060c5 */
[----:B------:R-:W-:Y:S02]  /*7680*/  F2FP.SATFINITE.E5M2.F32.PACK_AB_MERGE_C R198, R57, R56, R198 ;  /* 0x0000003839c6723e */ /* 0x000fe400048060c6 */
[----:B------:R-:W-:Y:S02]  /*7690*/  F2FP.SATFINITE.E5M2.F32.PACK_AB_MERGE_C R199, R61, R60, R199 ;  /* 0x0000003c3dc7723e */ /* 0x000fe400048060c7 */
[----:B------:R-:W-:Y:S02]  /*76a0*/  LEA R193, R166, UR44, 0x3 ;  /* 0x0000002ca6c17c11 */ /* 0x000fe4000f8e18ff */
[----:B------:R-:W-:Y:S01]  /*76b0*/  @P6 SHF.L.U32 R204, R165, 0x1f, RZ ;  /* 0x0000001fa5cc6819 */ /* 0x000fe200000006ff */
[----:B------:R1:W-:Y:S01]  /*76c0*/  STS.128 [R184+0x4010], R196 ;  /* 0x004010c4b8007388 */ /* 0x0003e20000000c00 */
[----:B------:R-:W-:Y:S01]  /*76d0*/  @!PT LDS RZ, [RZ] ;  /* 0x00000000fffff984 */ /* 0x000fe20000000800 */
[----:B------:R-:W-:Y:S01]  /*76e0*/  @!PT LDS RZ, [RZ] ;  /* 0x00000000fffff984 */ /* 0x000fe20000000800 */
[----:B------:R-:W-:Y:S01]  /*76f0*/  @!PT LDS RZ, [RZ] ;  /* 0x00000000fffff984 */ /* 0x000fe20000000800 */
[----:B------:R-:W-:Y:S01]  /*7700*/  @!PT LDS RZ, [RZ] ;  /* 0x00000000fffff984 */ /* 0x000fe20000000800 */
[----:B------:R2:W-:Y:S07]  /*7710*/  MEMBAR.ALL.CTA ;  /* 0x0000000000007992 */ /* 0x0005ee0000008000 */
[----:B--2---:R-:W2:Y:S02]  /*7720*/  FENCE.VIEW.ASYNC.S ;  /* 0x00000000000073c6 */ /* 0x004ea40000000000 */
[----:B--2---:R-:W-:Y:S06]  /*7730*/  BAR.SYNC.DEFER_BLOCKING 0x1, 0x80 ;  /* 0x0042000000007b1d */ /* 0x004fec0000010000 */
[----:B------:R-:W-:Y:S05]  /*7740*/  @P0 BRA `(.L_x_112) ;  /* 0x0000000000280947 */ /* 0x000fea0003800000 */
[----:B------:R-:W2:Y:S01]  /*7750*/  LDCU.64 UR6, c[0x0][0x348] ;  /* 0x00006900ff0677ac */ /* 0x000ea20008000a00 */
[----:B------:R-:W-:Y:S01]  /*7760*/  UIADD3 UR4, UPT, UPT, UR44, 0x4200, URZ ;  /* 0x000042002c047890 */ /* 0x000fe2000fffe0ff */
[----:B------:R-:W-:Y:S05]  /*7770*/  UMOV UR51, UR36 ;  /* 0x0000002400337c82 */ /* 0x000fea0008000000 */
[----:B------:R-:W-:Y:S04]  /*7780*/  MOV R177, UR4 ;  /* 0x0000000400b17c02 */ /* 0x000fe80008000f00 */
[----:B------:R-:W-:Y:S01]  /*7790*/  R2UR UR48, R177 ;  /* 0x00000000b13072ca */ /* 0x000fe200000e0000 */
[----:B--2---:R-:W-:Y:S04]  /*77a0*/  UIADD3 UR4, UP0, UPT, UR6, 0x680, URZ ;  /* 0x0000068006047890 */ /* 0x004fe8000ff1e0ff */
[----:B------:R-:W-:Y:S09]  /*77b0*/  UIADD3.X UR5, UPT, UPT, URZ, UR7, URZ, UP0, !UPT ;  /* 0x00000007ff057290 */ /* 0x000ff200087fe4ff */
[----:B------:R2:W-:Y:S01]  /*77c0*/  UTMASTG.3D [UR48], [UR4] ;  /* 0x00000030040073b5 */ /* 0x0005e20008010000 */
[----:B------:R0:W-:Y:S01]  /*77d0*/  UTMACMDFLUSH ;  /* 0x00000000000079b7 */ /* 0x0001e20000000000 */
[----:B--2---:R-:W-:Y:S04]  /*77e0*/  DEPBAR.LE SB0, 0x1 ;  /* 0x000080400000791a */ /* 0x004fe80000000000 */
.L_x_112:
[----:B------:R-:W-:Y:S05]  /*77f0*/  BSYNC.RECONVERGENT B0 ;  /* 0x0000000000007941 */ /* 0x000fea0003800200 */
.L_x_111:
[----:B------:R-:W-:Y:S06]  /*7800*/  BAR.SYNC.DEFER_BLOCKING 0x1, 0x80 ;  /* 0x0042000000007b1d */ /* 0x000fec0000010000 */
[----:B------:R-:W2:Y:S01]  /*7810*/  @P6 SYNCS.PHASECHK.TRANS64.TRYWAIT P0, [R193+URZ+0xc0], R204 ;  /* 0x0000c0ccc10065a7 */ /* 0x000ea200080011ff */
[----:B------:R-:W-:Y:S01]  /*7820*/  BSSY B1, `(.L_x_113) ;  /* 0x0000023000017945 */ /* 0x000fe20003800000 */
[----:B--2---:R-:W-:Y:S03]  /*7830*/  @P6 SEL R187, RZ, 0x1, !P0 ;  /* 0x00000001ffbb6807 */ /* 0x004fe60004000000 */
[----:B------:R-:W-:Y:S05]  /*7840*/  @!P6 BRA `(.L_x_114) ;  /* 0x000000000080e947 */ /* 0x000fea0003800000 */
[----:B------:R-:W-:Y:S01]  /*7850*/  ISETP.NE.AND P1, PT, R192, RZ, PT ;  /* 0x000000ffc000720c */ /* 0x000fe20003f25270 */
[----:B------:R-:W-:Y:S01]  /*7860*/  BSSY B0, `(.L_x_115) ;  /* 0x000000a000007945 */ /* 0x000fe20003800000 */
[----:B------:R-:W-:Y:S11]  /*7870*/  ISETP.NE.AND P0, PT, R187, RZ, PT ;  /* 0x000000ffbb00720c */ /* 0x000ff60003f05270 */
[----:B------:R-:W-:Y:S04]  /*7880*/  @P1 IMAD R3, R166, 0x2000, R171 ;  /* 0x00002000a6031824 */ /* 0x000fe800078e02ab */
[C---:B------:R-:W-:Y:S01]  /*7890*/  @P1 IMAD.IADD R5, R3.reuse, 0x1, R194 ;  /* 0x0000000103051824 */ /* 0x040fe200078e02c2 */
[----:B------:R-:W-:Y:S03]  /*78a0*/  @P1 IADD3 R202, PT, PT, R3, R202, RZ ;  /* 0x000000ca03ca1210 */ /* 0x000fe60007ffe0ff */
[----:B------:R-:W-:Y:S01]  /*78b0*/  @P1 IMAD.IADD R200, R200, 0x1, R5 ;  /* 0x00000001c8c81824 */ /* 0x000fe200078e0205 */
[----:B------:R-:W-:Y:S06]  /*78c0*/  @P0 BRA `(.L_x_116) ;  /* 0x00000000000c0947 */ /* 0x000fec0003800000 */
[----:B------:R-:W-:Y:S04]  /*78d0*/  SHF.L.U32 R0, R165, 0x1f, RZ ;  /* 0x0000001fa5007819 */ /* 0x000fe800000006ff */
[----:B------:R-:W2:Y:S02]  /*78e0*/  SYNCS.PHASECHK.TRANS64.TRYWAIT P0, [R193+URZ+0xc0], R0 ;  /* 0x0000c000c10075a7 */ /* 0x000ea400080011ff */
[----:B--2---:R-:W-:Y:S05]  /*78f0*/  @!P0 BRA `(.L_x_117) ;  /* 0x0000002000808947 */ /* 0x004fea0003800000 */
.L_x_116:
[----:B------:R-:W-:Y:S05]  /*7900*/  BSYNC B0 ;  /* 0x0000000000007941 */ /* 0x000fea0003800000 */
.L_x_115:
[----:B------:R-:W-:Y:S01]  /*7910*/  ISETP.NE.AND P0, PT, R192, RZ, PT ;  /* 0x000000ffc000720c */ /* 0x000fe20003f05270 */
[----:B--2---:R-:W-:Y:S02]  /*7920*/  VIADD R193, R193, 0xd0 ;  /* 0x000000d0c1c17836 */ /* 0x004fe40000000000 */
[----:B------:R-:W-:Y:S02]  /*7930*/  IMAD.U32 R0, RZ, RZ, UR45 ;  /* 0x0000002dff007e24 */ /* 0x000fe4000f8e00ff */
[----:B------:R-:W-:Y:S03]  /*7940*/  VIADD R166, R166, 0x1 ;  /* 0x00000001a6a67836 */ /* 0x000fe60000000000 */
[----:B------:R-:W-:Y:S05]  /*7950*/  PRMT R0, R0, 0x654, R193 ;  /* 0x0000065400007816 */ /* 0x000fea00000000c1 */
[----:B------:R2:W3:Y:S04]  /*7960*/  @P0 LDS.128 R140, [R3] ;  /* 0x00000000038c0984 */ /* 0x0004e80000000c00 */
[----:B------:R2:W4:Y:S04]  /*7970*/  @P0 LDS.128 R144, [R5+0x10] ;  /* 0x0000100005900984 */ /* 0x0005280000000c00 */
        /* <DEDUP_REMOVED lines=12> */
[----:B--234-:R-:W-:Y:S02]  /*7a40*/  LOP3.LUT R165, R165, R0, RZ, 0x3c, !PT ;  /* 0x00000000a5a57212 */ /* 0x01cfe400078e3cff */
.L_x_114:
[----:B------:R-:W-:Y:S05]  /*7a50*/  BSYNC B1 ;  /* 0x0000000000017941 */ /* 0x000fea0003800000 */
.L_x_113:
[----:B------:R-:W-:Y:S05]  /*7a60*/  VIADD R0, R71, 0x40 ;  /* 0x0000004047007836 */ /* 0x000fea0000000000 */
[----:B------:R-:W-:Y:S04]  /*7a70*/  SHF.R.U32.HI R0, RZ, 0x15, R0 ;  /* 0x00000015ff007819 */ /* 0x000fe80000011600 */
[----:B------:R-:W-:Y:S11]  /*7a80*/  LOP3.LUT P0, RZ, R0, 0x3, R159, 0x48, !PT ;  /* 0x0000000300ff7812 */ /* 0x000ff6000780489f */
[----:B------:R-:W-:Y:S02]  /*7a90*/  @!UPT UIADD3 URZ, UPT, UPT, URZ, URZ, URZ ;  /* 0x000000fffffff290 */ /* 0x000fe4000fffe0ff */
        /* <DEDUP_REMOVED lines=8> */
[----:B------:R-:W5:Y:S01]  /*7b20*/  LDCU.64 UR4, c[0x4][0x10] ;  /* 0x01000200ff0477ac */ /* 0x000f620008000a00 */
[----:B--2---:R-:W-:Y:S01]  /*7b30*/  MOV R5, UR9 ;  /* 0x0000000900057c02 */ /* 0x004fe20008000f00 */
[----:B------:R-:W-:Y:S01]  /*7b40*/  IMAD.U32 R4, RZ, RZ, UR8 ;  /* 0x00000008ff047e24 */ /* 0x000fe2000f8e00ff */
[----:B---3--:R-:W-:Y:S01]  /*7b50*/  MOV R7, UR7 ;  /* 0x0000000700077c02 */ /* 0x008fe20008000f00 */
[----:B------:R-:W-:Y:S01]  /*7b60*/  IMAD.U32 R6, RZ, RZ, UR6 ;  /* 0x00000006ff067e24 */ /* 0x000fe2000f8e00ff */
[----:B-----5:R-:W-:Y:S01]  /*7b70*/  MOV R11, UR5 ;  /* 0x00000005000b7c02 */ /* 0x020fe20008000f00 */
[----:B------:R-:W-:Y:S02]  /*7b80*/  IMAD.U32 R10, RZ, RZ, UR4 ;  /* 0x00000004ff0a7e24 */ /* 0x000fe4000f8e00ff */
[----:B------:R-:W-:Y:S07]  /*7b90*/  LEPC R20, `(.L_x_118) ;  /* 0x000000001014794e */ /* 0x000fee0000000000 */
[----:B-1--4-:R-:W-:Y:S05]  /*7ba0*/  CALL.ABS.NOINC R2 ;  /* 0x0000000002007343 */ /* 0x012fea0003c00000 */
.L_x_118:
[----:B------:R-:W-:Y:S01]  /*7bb0*/  ISETP.NE.AND P0, PT, R178, RZ, PT ;  /* 0x000000ffb200720c */ /* 0x000fe20003f05270 */
[----:B------:R-:W-:Y:S05]  /*7bc0*/  WARPSYNC.ALL ;  /* 0x0000000000007948 */ /* 0x000fea0003800000 */
[----:B------:R-:W-:Y:S01]  /*7bd0*/  R2UR UR4, R71 ;  /* 0x00000000470472ca */ /* 0x000fe200000e0000 */
[----:B------:R-:W-:Y:S01]  /*7be0*/  BSSY.RECONVERGENT B0, `(.L_x_119) ;  /* 0x000011e000007945 */ /* 0x000fe20003800200 */
[----:B------:R-:W-:Y:S02]  /*7bf0*/  F2FP.F16.E5M2.UNPACK_B R11, R141 ;  /* 0x0000008dff0b723e */ /* 0x000fe400020004ff */
[----:B------:R-:W-:Y:S02]  /*7c00*/  F2FP.F16.E5M2.UNPACK_B R10, R142 ;  /* 0x0000008eff0a723e */ /* 0x000fe400020004ff */
[----:B------:R-:W-:Y:S01]  /*7c10*/  F2FP.F16.E5M2.UNPACK_B R9, R143 ;  /* 0x0000008fff09723e */ /* 0x000fe200020004ff */
[--C-:B------:R-:W-:Y:S01]  /*7c20*/  HADD2.F32 R74, -RZ, R11.reuse.H0_H0 ;  /* 0x2000000bff4a7230 */ /* 0x100fe20000004100 */
[----:B------:R-:W-:Y:S01]  /*7c30*/  F2FP.F16.E5M2.UNPACK_B R8, R144 ;  /* 0x00000090ff08723e */ /* 0x000fe200020004ff */
[----:B------:R-:W-:Y:S01]  /*7c40*/  HADD2.F32 R76, -RZ, R11.H1_H1 ;  /* 0x3000000bff4c7230 */ /* 0x000fe20000004100 */
[----:B------:R-:W-:Y:S01]  /*7c50*/  F2FP.F16.E5M2.UNPACK_B R7, R145 ;  /* 0x00000091ff07723e */ /* 0x000fe200020004ff */
[--C-:B------:R-:W-:Y:S01]  /*7c60*/  HADD2.F32 R77, -RZ, R10.reuse.H0_H0 ;  /* 0x2000000aff4d7230 */ /* 0x100fe20000004100 */
[----:B------:R-:W-:Y:S01]  /*7c70*/  F2FP.F16.E5M2.UNPACK_B R6, R146 ;  /* 0x00000092ff06723e */ /* 0x000fe200020004ff */
[----:B------:R-:W-:Y:S01]  /*7c80*/  HADD2.F32 R80, -RZ, R10.H1_H1 ;  /* 0x3000000aff507230 */ /* 0x000fe20000004100 */
[----:B------:R-:W-:Y:S01]  /*7c90*/  F2FP.F16.E5M2.UNPACK_B R5, R147 ;  /* 0x00000093ff05723e */ /* 0x000fe200020004ff */
[--C-:B------:R-:W-:Y:S01]  /*7ca0*/  HADD2.F32 R81, -RZ, R9.reuse.H0_H0 ;  /* 0x20000009ff517230 */ /* 0x100fe20000004100 */
[----:B-1----:R-:W-:Y:S01]  /*7cb0*/  F2FP.F16.E5M2.UNPACK_B R4, R148 ;  /* 0x00000094ff04723e */ /* 0x002fe200020004ff */
[----:B------:R-:W-:Y:S01]  /*7cc0*/  HADD2.F32 R84, -RZ, R9.H1_H1 ;  /* 0x30000009ff547230 */ /* 0x000fe20000004100 */
[-C--:B------:R-:W-:Y:S01]  /*7cd0*/  F2FP.F16.E5M2.UNPACK_B R2, R140.reuse ;  /* 0x0000008cff02723e */ /* 0x080fe200020004ff */
[--C-:B------:R-:W-:Y:S01]  /*7ce0*/  HADD2.F32 R85, -RZ, R8.reuse.H0_H0 ;  /* 0x20000008ff557230 */ /* 0x100fe20000004100 */
[----:B------:R-:W-:Y:S01]  /*7cf0*/  F2FP.F16.E5M2.UNPACK_B R140, R140.H1 ;  /* 0x0000008cff8c723e */ /* 0x000fe200030004ff */
[----:B------:R-:W-:Y:S01]  /*7d00*/  HADD2.F32 R87, -RZ, R8.H1_H1 ;  /* 0x30000008ff577230 */ /* 0x000fe20000004100 */
[----:B------:R-:W-:Y:S01]  /*7d10*/  F2FP.F16.E5M2.UNPACK_B R141, R141.H1 ;  /* 0x0000008dff8d723e */ /* 0x000fe200030004ff */
[--C-:B------:R-:W-:Y:S01]  /*7d20*/  HADD2.F32 R90, -RZ, R7.reuse.H0_H0 ;  /* 0x20000007ff5a7230 */ /* 0x100fe20000004100 */
[----:B------:R-:W-:Y:S01]  /*7d30*/  F2FP.F16.E5M2.UNPACK_B R142, R142.H1 ;  /* 0x0000008eff8e723e */ /* 0x000fe200030004ff */
[----:B------:R-:W-:Y:S01]  /*7d40*/  HADD2.F32 R91, -RZ, R7.H1_H1 ;  /* 0x30000007ff5b7230 */ /* 0x000fe20000004100 */
[----:B------:R-:W-:Y:S01]  /*7d50*/  F2FP.F16.E5M2.UNPACK_B R143, R143.H1 ;  /* 0x0000008fff8f723e */ /* 0x000fe200030004ff */
[--C-:B------:R-:W-:Y:S01]  /*7d60*/  HADD2.F32 R94, -RZ, R6.reuse.H0_H0 ;  /* 0x20000006ff5e7230 */ /* 0x100fe20000004100 */
[----:B------:R-:W-:Y:S01]  /*7d70*/  R2UR UR5, R186 ;  /* 0x00000000ba0572ca */ /* 0x000fe200000e0000 */
[----:B------:R-:W-:Y:S01]  /*7d80*/  HADD2.F32 R95, -RZ, R6.H1_H1 ;  /* 0x30000006ff5f7230 */ /* 0x000fe20000004100 */
        /* <DEDUP_REMOVED lines=9> */
[----:B------:R-:W1:Y:S01]  /*7e20*/  LDTM.x64 R4, tmem[UR4+0x40] ;  /* 0x00004004000479ee */ /* 0x000e620008340000 */
[--C-:B------:R-:W-:Y:S01]  /*7e30*/  HADD2.F32 R0, -RZ, R2.reuse.H0_H0 ;  /* 0x20000002ff007230 */ /* 0x100fe20000004100 */
[----:B------:R-:W-:Y:S01]  /*7e40*/  NOP ;  /* 0x0000000000007918 */ /* 0x000fe20000000000 */
[----:B------:R-:W-:Y:S01]  /*7e50*/  UIADD3 UR4, UPT, UPT, UR5, 0x130, URZ ;  /* 0x0000013005047890 */ /* 0x000fe2000fffe0ff */
[----:B------:R-:W-:Y:S01]  /*7e60*/  HADD2.F32 R2, -RZ, R2.H1_H1 ;  /* 0x30000002ff027230 */ /* 0x000fe20000004100 */
[----:B------:R-:W-:Y:S01]  /*7e70*/  F2FP.F16.E5M2.UNPACK_B R127, R154 ;  /* 0x0000009aff7f723e */ /* 0x000fe200020004ff */
[----:B------:R-:W-:Y:S01]  /*7e80*/  HADD2.F32 R78, -RZ, R141.H1_H1 ;  /* 0x3000008dff4e7230 */ /* 0x000fe20000004100 */
[----:B------:R-:W-:Y:S01]  /*7e90*/  UPRMT UR4, UR45, 0x654, UR4 ;  /* 0x000006542d047896 */ /* 0x000fe20008000004 */
[--C-:B------:R-:W-:Y:S01]  /*7ea0*/  HADD2.F32 R106, -RZ, R107.reuse.H0_H0 ;  /* 0x2000006bff6a7230 */ /* 0x100fe20000004100 */
[----:B------:R-:W-:Y:S01]  /*7eb0*/  F2FP.F16.E5M2.UNPACK_B R130, R155 ;  /* 0x0000009bff82723e */ /* 0x000fe200020004ff */
[----:B------:R-:W-:Y:S01]  /*7ec0*/  HADD2.F32 R107, -RZ, R107.H1_H1 ;  /* 0x3000006bff6b7230 */ /* 0x000fe20000004100 */
[----:B------:R-:W-:Y:S01]  /*7ed0*/  F2FP.F16.E5M2.UNPACK_B R144, R144.H1 ;  /* 0x00000090ff90723e */ /* 0x000fe200030004ff */
[--C-:B------:R-:W-:Y:S01]  /*7ee0*/  HADD2.F32 R110, -RZ, R111.reuse.H0_H0 ;  /* 0x2000006fff6e7230 */ /* 0x100fe20000004100 */
[----:B------:R-:W-:Y:S01]  /*7ef0*/  F2FP.F16.E5M2.UNPACK_B R145, R145.H1 ;  /* 0x00000091ff91723e */ /* 0x000fe200030004ff */
[----:B------:R-:W-:Y:S01]  /*7f00*/  HADD2.F32 R111, -RZ, R111.H1_H1 ;  /* 0x3000006fff6f7230 */ /* 0x000fe20000004100 */
[----:B------:R-:W-:Y:S01]  /*7f10*/  F2FP.F16.E5M2.UNPACK_B R146, R146.H1 ;  /* 0x00000092ff92723e */ /* 0x000fe200030004ff */
[----:B-1----:R-:W-:Y:S01]  /*7f20*/  SYNCS.ARRIVE.TRANS64.RED.A1T0 RZ, [UR4], RZ ;  /* 0x000000ffffff79a7 */ /* 0x002fe20008100404 */
[--C-:B------:R-:W-:Y:S01]  /*7f30*/  HADD2.F32 R114, -RZ, R115.reuse.H0_H0 ;  /* 0x20000073ff727230 */ /* 0x100fe20000004100 */
[----:B------:R-:W-:Y:S01]  /*7f40*/  F2FP.F16.E5M2.UNPACK_B R147, R147.H1 ;  /* 0x00000093ff93723e */ /* 0x000fe200030004ff */
[----:B------:R-:W-:Y:S01]  /*7f50*/  HADD2.F32 R115, -RZ, R115.H1_H1 ;  /* 0x30000073ff737230 */ /* 0x000fe20000004100 */
[----:B------:R-:W-:Y:S01]  /*7f60*/  F2FP.F16.E5M2.UNPACK_B R148, R148.H1 ;  /* 0x00000094ff94723e */ /* 0x000fe200030004ff */
[--C-:B------:R-:W-:Y:S01]  /*7f70*/  HADD2.F32 R118, -RZ, R119.reuse.H0_H0 ;  /* 0x20000077ff767230 */ /* 0x100fe20000004100 */
[----:B------:R-:W-:Y:S01]  /*7f80*/  F2FP.F16.E5M2.UNPACK_B R149, R149.H1 ;  /* 0x00000095ff95723e */ /* 0x000fe200030004ff */
[----:B------:R-:W-:Y:S02]  /*7f90*/  HADD2.F32 R119, -RZ, R119.H1_H1 ;  /* 0x30000077ff777230 */ /* 0x000fe40000004100 */
[C---:B------:R-:W-:Y:S01]  /*7fa0*/  FMUL R4, R70.reuse, R4 ;  /* 0x0000000446047220 */ /* 0x040fe20000400000 */
[C---:B------:R-:W-:Y:S01]  /*7fb0*/  FMUL R5, R70.reuse, R5 ;  /* 0x0000000546057220 */ /* 0x040fe20000400000 */
[--C-:B------:R-:W-:Y:S02]  /*7fc0*/  HADD2.F32 R3, -RZ, R140.reuse.H0_H0 ;  /* 0x2000008cff037230 */ /* 0x100fe40000004100 */
        /* <DEDUP_REMOVED lines=9> */
[C---:B------:R-:W-:Y:S01]  /*8060*/  FMUL R2, R70.reuse, R21 ;  /* 0x0000001546027220 */ /* 0x040fe20000400000 */
[C---:B------:R-:W-:Y:S01]  /*8070*/  FMUL R21, R70.reuse, R28 ;  /* 0x0000001c46157220 */ /* 0x040fe20000400000 */
[----:B------:R-:W-:Y:S02]  /*8080*/  HADD2.F32 R122, -RZ, R123.H0_H0 ;  /* 0x2000007bff7a7230 */ /* 0x000fe40000004100 */
[C---:B------:R-:W-:Y:S01]  /*8090*/  FMUL R6, R70.reuse, R6 ;  /* 0x0000000646067220 */ /* 0x040fe20000400000 */
[----:B------:R-:W-:Y:S02]  /*80a0*/  HADD2.F32 R72, -RZ, R140.H1_H1 ;  /* 0x3000008cff487230 */ /* 0x000fe40000004100 */
[C---:B------:R-:W-:Y:S01]  /*80b0*/  FMUL R7, R70.reuse, R7 ;  /* 0x0000000746077220 */ /* 0x040fe20000400000 */
[----:B------:R-:W-:Y:S02]  /*80c0*/  HADD2.F32 R75, -RZ, R141.H0_H0 ;  /* 0x2000008dff4b7230 */ /* 0x000fe40000004100 */
[C---:B------:R-:W-:Y:S01]  /*80d0*/  FFMA R6, R73.reuse, R3, R6 ;  /* 0x0000000349067223 */ /* 0x040fe20000000006 */
[----:B------:R-:W-:Y:S02]  /*80e0*/  HADD2.F32 R123, -RZ, R123.H1_H1 ;  /* 0x3000007bff7b7230 */ /* 0x000fe40000004100 */
[C---:B------:R-:W-:Y:S01]  /*80f0*/  FFMA R7, R73.reuse, R72, R7 ;  /* 0x0000004849077223 */ /* 0x040fe20000000007 */
[C---:B------:R-:W-:Y:S01]  /*8100*/  FFMA R8, R73.reuse, R74, R8 ;  /* 0x0000004a49087223 */ /* 0x040fe20000000008 */
[----:B------:R-:W-:Y:S01]  /*8110*/  FFMA R9, R73, R76, R9 ;  /* 0x0000004c49097223 */ /* 0x000fe20000000009 */
[--C-:B------:R-:W-:Y:S02]  /*8120*/  HADD2.F32 R126, -RZ, R127.reuse.H0_H0 ;  /* 0x2000007fff7e7230 */ /* 0x100fe40000004100 */
[C---:B------:R-:W-:Y:S01]  /*8130*/  FMUL R10, R70.reuse, R10 ;  /* 0x0000000a460a7220 */ /* 0x040fe20000400000 */
[----:B------:R-:W-:Y:S01]  /*8140*/  F2FP.SATFINITE.E5M2.F32.PACK_AB_MERGE_C R76, R7, R6, RZ ;  /* 0x00000006074c723e */ /* 0x000fe200048060ff */
[C---:B------:R-:W-:Y:S01]  /*8150*/  FMUL R7, R70.reuse, R24 ;  /* 0x0000001846077220 */ /* 0x040fe20000400000 */
[----:B------:R-:W-:Y:S02]  /*8160*/  HADD2.F32 R127, -RZ, R127.H1_H1 ;  /* 0x3000007fff7f7230 */ /* 0x000fe40000004100 */
[C---:B------:R-:W-:Y:S01]  /*8170*/  FFMA R10, R73.reuse, R75, R10 ;  /* 0x0000004b490a7223 */ /* 0x040fe2000000000a */
[----:B------:R-:W-:Y:S02]  /*8180*/  HADD2.F32 R72, -RZ, R130.H0_H0 ;  /* 0x20000082ff487230 */ /* 0x000fe40000004100 */
[C---:B------:R-:W-:Y:S01]  /*8190*/  FMUL R11, R70.reuse, R11 ;  /* 0x0000000b460b7220 */ /* 0x040fe20000400000 */
[--C-:B------:R-:W-:Y:S02]  /*81a0*/  HADD2.F32 R79, -RZ, R142.reuse.H0_H0 ;  /* 0x2000008eff4f7230 */ /* 0x100fe40000004100 */
[C---:B------:R-:W-:Y:S01]  /*81b0*/  FMUL R14, R70.reuse, R14 ;  /* 0x0000000e460e7220 */ /* 0x040fe20000400000 */
[----:B------:R-:W-:Y:S02]  /*81c0*/  HADD2.F32 R82, -RZ, R142.H1_H1 ;  /* 0x3000008eff527230 */ /* 0x000fe40000004100 */
[C---:B------:R-:W-:Y:S01]  /*81d0*/  FFMA R11, R73.reuse, R78, R11 ;  /* 0x0000004e490b7223 */ /* 0x040fe2000000000b */
[C---:B------:R-:W-:Y:S01]  /*81e0*/  FFMA R12, R73.reuse, R77, R12 ;  /* 0x0000004d490c7223 */ /* 0x040fe2000000000c */
[C---:B------:R-:W-:Y:S01]  /*81f0*/  FFMA R13, R73.reuse, R80, R13 ;  /* 0x00000050490d7223 */ /* 0x040fe2000000000d */
[----:B------:R-:W-:Y:S01]  /*8200*/  FFMA R14, R73, R79, R14 ;  /* 0x0000004f490e7223 */ /* 0x000fe2000000000e */
[----:B------:R-:W-:Y:S01]  /*8210*/  HADD2.F32 R75, -RZ, R130.H1_H1 ;  /* 0x30000082ff4b7230 */ /* 0x000fe20000004100 */
[----:B------:R-:W-:Y:S01]  /*8220*/  F2FP.SATFINITE.E5M2.F32.PACK_AB_MERGE_C R78, R11, R10, RZ ;  /* 0x0000000a0b4e723e */ /* 0x000fe200048060ff */
[C---:B------:R-:W-:Y:S01]  /*8230*/  FMUL R10, R70.reuse, R25 ;  /* 0x00000019460a7220 */ /* 0x040fe20000400000 */
[C---:B------:R-:W-:Y:S01]  /*8240*/  FMUL R25, R70.reuse, R32 ;  /* 0x0000002046197220 */ /* 0x040fe20000400000 */
        /* <DEDUP_REMOVED lines=8> */
[C---:B------:R-:W-:Y:S01]  /*82d0*/  FMUL R19, R70.reuse, R19 ;  /* 0x0000001346137220 */ /* 0x040fe20000400000 */
[--C-:B------:R-:W-:Y:S01]  /*82e0*/  HADD2.F32 R88, -RZ, R144.reuse.H0_H0 ;  /* 0x20000090ff587230 */ /* 0x100fe20000004100 */
[----:B------:R-:W-:Y:S01]  /*82f0*/  F2FP.SATFINITE.E5M2.F32.PACK_AB_MERGE_C R14, R15, R14, RZ ;  /* 0x0000000e0f0e723e */ /* 0x000fe200048060ff */
[----:B------:R-:W-:Y:S02]  /*8300*/  HADD2.F32 R89, -RZ, R144.H1_H1 ;  /* 0x30000090ff597230 */ /* 0x000fe40000004100 */
[C---:B------:R-:W-:Y:S01]  /*8310*/  FFMA R19, R73.reuse, R86, R19 ;  /* 0x0000005649137223 */ /* 0x040fe20000000013 */
[C---:B------:R-:W-:Y:S01]  /*8320*/  FFMA R0, R73.reuse, R85, R0 ;  /* 0x0000005549007223 */ /* 0x040fe20000000000 */
[----:B------:R-:W-:Y:S01]  /*8330*/  FFMA R2, R73, R87, R2 ;  /* 0x0000005749027223 */ /* 0x000fe20000000002 */
[C---:B------:R-:W-:Y:S01]  /*8340*/  FMUL R3, R70.reuse, R22 ;  /* 0x0000001646037220 */ /* 0x040fe20000400000 */
[C---:B------:R-:W-:Y:S01]  /*8350*/  FMUL R22, R70.reuse, R29 ;  /* 0x0000001d46167220 */ /* 0x040fe20000400000 */
[----:B------:R-:W-:Y:S01]  /*8360*/  F2FP.SATFINITE.E5M2.F32.PACK_AB_MERGE_C R18, R19, R18, RZ ;  /* 0x000000121312723e */ /* 0x000fe200048060ff */
[C---:B------:R-:W-:Y:S01]  /*8370*/  FMUL R29, R70.reuse, R36 ;  /* 0x00000024461d7220 */ /* 0x040fe20000400000 */
        /* <DEDUP_REMOVED lines=8> */
[C---:B------:R-:W-:Y:S01]  /*8400*/  FFMA R11, R73.reuse, R92, R11 ;  /* 0x0000005c490b7223 */ /* 0x040fe2000000000b */
[----:B------:R-:W-:Y:S01]  /*8410*/  FMUL R26, R70, R33 ;  /* 0x00000021461a7220 */ /* 0x000fe20000400000 */
[----:B------:R-:W-:Y:S01]  /*8420*/  F2FP.SATFINITE.E5M2.F32.PACK_AB_MERGE_C R3, R6, R3, RZ ;  /* 0x000000030603723e */ /* 0x000fe200048060ff */
        /* <DEDUP_REMOVED lines=9> */
[C---:B------:R-:W-:Y:S01]  /*84c0*/  FMUL R30, R70.reuse, R37 ;  /* 0x00000025461e7220 */ /* 0x040fe20000400000 */
[C---:B------:R-:W-:Y:S01]  /*84d0*/  FMUL R37, R70.reuse, R44 ;  /* 0x0000002c46257220 */ /* 0x040fe20000400000 */
[C---:B------:R-:W-:Y:S01]  /*84e0*/  FMUL R24, R70.reuse, R31 ;  /* 0x0000001f46187220 */ /* 0x040fe20000400000 */
[----:B------:R-:W-:Y:S01]  /*84f0*/  F2FP.F16.E5M2.UNPACK_B R150, R150.H1 ;  /* 0x00000096ff96723e */ /* 0x000fe200030004ff */
[--C-:B------:R-:W-:Y:S02]  /*8500*/  HADD2.F32 R100, -RZ, R147.reuse.H0_H0 ;  /* 0x20000093ff647230 */ /* 0x100fe40000004100 */
[----:B------:R-:W-:Y:S01]  /*8510*/  FMUL R27, R70, R34 ;  /* 0x00000022461b7220 */ /* 0x000fe20000400000 */
[----:B------:R-:W-:Y:S02]  /*8520*/  HADD2.F32 R101, -RZ, R147.H1_H1 ;  /* 0x30000093ff657230 */ /* 0x000fe40000004100 */
[C---:B------:R-:W-:Y:S01]  /*8530*/  FFMA R24, R73.reuse, R97, R24 ;  /* 0x0000006149187223 */ /* 0x040fe20000000018 */
[----:B------:R-:W-:Y:S01]  /*8540*/  F2FP.F16.E5M2.UNPACK_B R151, R151.H1 ;  /* 0x00000097ff97723e */ /* 0x000fe200030004ff */
[C---:B------:R-:W-:Y:S01]  /*8550*/  FFMA R25, R73.reuse, R98, R25 ;  /* 0x0000006249197223 */ /* 0x040fe20000000019 */
[C---:B------:R-:W-:Y:S01]  /*8560*/  FFMA R26, R73.reuse, R99, R26 ;  /* 0x00000063491a7223 */ /* 0x040fe2000000001a */
[----:B------:R-:W-:Y:S01]  /*8570*/  F2FP.F16.E5M2.UNPACK_B R152, R152.H1 ;  /* 0x00000098ff98723e */ /* 0x000fe200030004ff */
[C---:B------:R-:W-:Y:S01]  /*8580*/  FFMA R27, R73.reuse, R100, R27 ;  /* 0x00000064491b7223 */ /* 0x040fe2000000001b */
[----:B------:R-:W-:Y:S01]  /*8590*/  F2FP.SATFINITE.E5M2.F32.PACK_AB_MERGE_C R6, R24, R23, RZ ;  /* 0x000000171806723e */ /* 0x000fe200048060ff */
[C---:B------:R-:W-:Y:S01]  /*85a0*/  FMUL R34, R70.reuse, R41 ;  /* 0x0000002946227220 */ /* 0x040fe20000400000 */
[C---:B------:R-:W-:Y:S01]  /*85b0*/  FMUL R41, R70.reuse, R48 ;  /* 0x0000003046297220 */ /* 0x040fe20000400000 */
[----:B------:R-:W-:Y:S01]  /*85c0*/  FMUL R28, R70, R35 ;  /* 0x00000023461c7220 */ /* 0x000fe20000400000 */
[----:B------:R-:W-:Y:S01]  /*85d0*/  F2FP.F16.E5M2.UNPACK_B R153, R153.H1 ;  /* 0x00000099ff99723e */ /* 0x000fe200030004ff */
[--C-:B------:R-:W-:Y:S01]  /*85e0*/  HADD2.F32 R104, -RZ, R148.reuse.H0_H0 ;  /* 0x20000094ff687230 */ /* 0x100fe20000004100 */
[----:B------:R-:W-:Y:S01]  /*85f0*/  F2FP.SATFINITE.E5M2.F32.PACK_AB_MERGE_C R6, R22, R21, R6 ;  /* 0x000000151606723e */ /* 0x000fe20004806006 */
[C---:B------:R-:W-:Y:S01]  /*8600*/  FFMA R28, R73.reuse, R101, R28 ;  /* 0x00000065491c7223 */ /* 0x040fe2000000001c */
[C---:B------:R-:W-:Y:S01]  /*8610*/  FFMA R29, R73.reuse, R102, R29 ;  /* 0x00000066491d7223 */ /* 0x040fe2000000001d */
[C---:B------:R-:W-:Y:S01]  /*8620*/  FFMA R30, R73.reuse, R103, R30 ;  /* 0x00000067491e7223 */ /* 0x040fe2000000001e */
[----:B------:R-:W-:Y:S02]  /*8630*/  HADD2.F32 R105, -RZ, R148.H1_H1 ;  /* 0x30000094ff697230 */ /* 0x000fe40000004100 */
[C---:B------:R-:W-:Y:S01]  /*8640*/  FMUL R31, R70.reuse, R38 ;  /* 0x00000026461f7220 */ /* 0x040fe20000400000 */
[----:B------:R-:W-:Y:S01]  /*8650*/  F2FP.F16.E5M2.UNPACK_B R154, R154.H1 ;  /* 0x0000009aff9a723e */ /* 0x000fe200030004ff */
[C---:B------:R-:W-:Y:S01]  /*8660*/  FMUL R38, R70.reuse, R45 ;  /* 0x0000002d46267220 */ /* 0x040fe20000400000 */
[C---:B------:R-:W-:Y:S01]  /*8670*/  FMUL R45, R70.reuse, R52 ;  /* 0x00000034462d7220 */ /* 0x040fe20000400000 */
[----:B------:R-:W-:Y:S01]  /*8680*/  F2FP.F16.E5M2.UNPACK_B R155, R155.H1 ;  /* 0x0000009bff9b723e */ /* 0x000fe200030004ff */
[----:B------:R-:W-:Y:S01]  /*8690*/  FFMA R31, R73, R104, R31 ;  /* 0x00000068491f7223 */ /* 0x000fe2000000001f */
[----:B------:R-:W-:Y:S01]  /*86a0*/  FMUL R52, R70, R59 ;  /* 0x0000003b46347220 */ /* 0x000fe20000400000 */
[----:B------:R-:W-:Y:S01]  /*86b0*/  IADD3 R68, PT, PT, R68, 0x1, RZ ;  /* 0x0000000144447810 */ /* 0x000fe20007ffe0ff */
[C---:B------:R-:W-:Y:S01]  /*86c0*/  FMUL R59, R70.reuse, R66 ;  /* 0x00000042463b7220 */ /* 0x040fe20000400000 */
[----:B------:R-:W-:Y:S01]  /*86d0*/  F2FP.SATFINITE.E5M2.F32.PACK_AB_MERGE_C R66, R13, R12, R14 ;  /* 0x0000000c0d42723e */ /* 0x000fe2000480600e */
[C---:B------:R-:W-:Y:S01]  /*86e0*/  FMUL R32, R70.reuse, R39 ;  /* 0x0000002746207220 */ /* 0x040fe20000400000 */
[--C-:B------:R-:W-:Y:S02]  /*86f0*/  HADD2.F32 R108, -RZ, R149.reuse.H0_H0 ;  /* 0x20000095ff6c7230 */ /* 0x100fe40000004100 */
[C---:B------:R-:W-:Y:S01]  /*8700*/  FMUL R35, R70.reuse, R42 ;  /* 0x0000002a46237220 */ /* 0x040fe20000400000 */
[----:B------:R-:W-:Y:S02]  /*8710*/  HADD2.F32 R109, -RZ, R149.H1_H1 ;  /* 0x30000095ff6d7230 */ /* 0x000fe40000004100 */
[C---:B------:R-:W-:Y:S01]  /*8720*/  FFMA R32, R73.reuse, R105, R32 ;  /* 0x0000006949207223 */ /* 0x040fe20000000020 */
[----:B------:R-:W-:Y:S01]  /*8730*/  FMUL R36, R70, R43 ;  /* 0x0000002b46247220 */ /* 0x000fe20000400000 */
[C---:B------:R-:W-:Y:S01]  /*8740*/  FFMA R33, R73.reuse, R106, R33 ;  /* 0x0000006a49217223 */ /* 0x040fe20000000021 */
[C---:B------:R-:W-:Y:S01]  /*8750*/  FFMA R34, R73.reuse, R107, R34 ;  /* 0x0000006b49227223 */ /* 0x040fe20000000022 */
[--C-:B------:R-:W-:Y:S01]  /*8760*/  HADD2.F32 R112, -RZ, R150.reuse.H0_H0 ;  /* 0x20000096ff707230 */ /* 0x100fe20000004100 */
[----:B------:R-:W-:Y:S01]  /*8770*/  F2FP.SATFINITE.E5M2.F32.PACK_AB_MERGE_C R32, R32, R31, RZ ;  /* 0x0000001f2020723e */ /* 0x000fe200048060ff */
[C---:B------:R-:W-:Y:S01]  /*8780*/  FFMA R35, R73.reuse, R108, R35 ;  /* 0x0000006c49237223 */ /* 0x040fe20000000023 */
[----:B------:R-:W-:Y:S02]  /*8790*/  HADD2.F32 R113, -RZ, R150.H1_H1 ;  /* 0x30000096ff717230 */ /* 0x000fe40000004100 */
[----:B------:R-:W-:Y:S01]  /*87a0*/  FMUL R39, R70, R46 ;  /* 0x0000002e46277220 */ /* 0x000fe20000400000 */
[----:B------:R-:W-:Y:S01]  /*87b0*/  F2FP.SATFINITE.E5M2.F32.PACK_AB_MERGE_C R32, R30, R29, R32 ;  /* 0x0000001d1e20723e */ /* 0x000fe20004806020 */
[C---:B------:R-:W-:Y:S01]  /*87c0*/  FFMA R36, R73.reuse, R109, R36 ;  /* 0x0000006d49247223 */ /* 0x040fe20000000024 */
[C---:B------:R-:W-:Y:S01]  /*87d0*/  FMUL R40, R70.reuse, R47 ;  /* 0x0000002f46287220 */ /* 0x040fe20000400000 */
        /* <DEDUP_REMOVED lines=10> */
[C---:B------:R-:W-:Y:S01]  /*8880*/  FMUL R50, R70.reuse, R57 ;  /* 0x0000003946327220 */ /* 0x040fe20000400000 */
[C---:B------:R-:W-:Y:S01]  /*8890*/  FMUL R57, R70.reuse, R64 ;  /* 0x0000004046397220 */ /* 0x040fe20000400000 */
[----:B------:R-:W-:Y:S01]  /*88a0*/  FFMA R42, R73, R115, R42 ;  /* 0x00000073492a7223 */ /* 0x000fe2000000002a */
[C---:B------:R-:W-:Y:S01]  /*88b0*/  FMUL R46, R70.reuse, R53 ;  /* 0x00000035462e7220 */ /* 0x040fe20000400000 */
[--C-:B------:R-:W-:Y:S01]  /*88c0*/  HADD2.F32 R120, -RZ, R152.reuse.H0_H0 ;  /* 0x20000098ff787230 */ /* 0x100fe20000004100 */
[----:B------:R-:W-:Y:S01]  /*88d0*/  F2FP.SATFINITE.E5M2.F32.PACK_AB_MERGE_C R64, R5, R4, R76 ;  /* 0x000000040540723e */ /* 0x000fe2000480604c */
[C---:B------:R-:W-:Y:S01]  /*88e0*/  FMUL R51, R70.reuse, R58 ;  /* 0x0000003a46337220 */ /* 0x040fe20000400000 */
[C---:B------:R-:W-:Y:S01]  /*88f0*/  FMUL R53, R70.reuse, R60 ;  /* 0x0000003c46357220 */ /* 0x040fe20000400000 */
[C---:B------:R-:W-:Y:S01]  /*8900*/  FFMA R43, R73.reuse, R116, R43 ;  /* 0x00000074492b7223 */ /* 0x040fe2000000002b */
[----:B------:R-:W-:Y:S02]  /*8910*/  HADD2.F32 R121, -RZ, R152.H1_H1 ;  /* 0x30000098ff797230 */ /* 0x000fe40000004100 */
[C---:B------:R-:W-:Y:S01]  /*8920*/  FMUL R47, R70.reuse, R54 ;  /* 0x00000036462f7220 */ /* 0x040fe20000400000 */
[C---:B------:R-:W-:Y:S01]  /*8930*/  FMUL R58, R70.reuse, R65 ;  /* 0x00000041463a7220 */ /* 0x040fe20000400000 */
[----:B------:R-:W-:Y:S01]  /*8940*/  FMUL R60, R70, R67 ;  /* 0x00000043463c7220 */ /* 0x000fe20000400000 */
[----:B------:R-:W-:Y:S01]  /*8950*/  F2FP.SATFINITE.E5M2.F32.PACK_AB_MERGE_C R5, R20, R11, RZ ;  /* 0x0000000b1405723e */ /* 0x000fe200048060ff */
[----:B------:R-:W-:Y:S01]  /*8960*/  FFMA R44, R73, R117, R44 ;  /* 0x00000075492c7223 */ /* 0x000fe2000000002c */
[C---:B------:R-:W-:Y:S01]  /*8970*/  FMUL R48, R70.reuse, R55 ;  /* 0x0000003746307220 */ /* 0x040fe20000400000 */
[----:B------:R-:W-:Y:S01]  /*8980*/  F2FP.SATFINITE.E5M2.F32.PACK_AB_MERGE_C R65, R9, R8, R78 ;  /* 0x000000080941723e */ /* 0x000fe2000480604e */
[----:B------:R-:W-:Y:S01]  /*8990*/  FFMA R45, R73, R118, R45 ;  /* 0x00000076492d7223 */ /* 0x000fe2000000002d */
[----:B------:R-:W-:Y:S01]  /*89a0*/  F2FP.SATFINITE.E5M2.F32.PACK_AB_MERGE_C R67, R17, R16, R18 ;  /* 0x000000101143723e */ /* 0x000fe20004806012 */
[----:B------:R-:W-:Y:S01]  /*89b0*/  FMUL R49, R70, R56 ;  /* 0x0000003846317220 */ /* 0x000fe20000400000 */
[C---:B------:R-:W-:Y:S01]  /*89c0*/  FFMA R46, R73.reuse, R119, R46 ;  /* 0x00000077492e7223 */ /* 0x040fe2000000002e */
[--C-:B------:R-:W-:Y:S02]  /*89d0*/  HADD2.F32 R124, -RZ, R153.reuse.H0_H0 ;  /* 0x20000099ff7c7230 */ /* 0x100fe40000004100 */
[C---:B------:R-:W-:Y:S01]  /*89e0*/  FFMA R47, R73.reuse, R120, R47 ;  /* 0x00000078492f7223 */ /* 0x040fe2000000002f */
[----:B------:R1:W-:Y:S01]  /*89f0*/  STS.128 [R137+UR44+0x6200], R64 ;  /* 0x0062004089007988 */ /* 0x0003e20008000c2c */
[----:B------:R-:W-:Y:S01]  /*8a00*/  HADD2.F32 R125, -RZ, R153.H1_H1 ;  /* 0x30000099ff7d7230 */ /* 0x000fe20000004100 */
[----:B------:R-:W-:Y:S01]  /*8a10*/  F2FP.SATFINITE.E5M2.F32.PACK_AB_MERGE_C R5, R10, R7, R5 ;  /* 0x000000070a05723e */ /* 0x000fe20004806005 */
[C---:B------:R-:W-:Y:S01]  /*8a20*/  FFMA R48, R73.reuse, R121, R48 ;  /* 0x0000007949307223 */ /* 0x040fe20000000030 */
[----:B------:R-:W-:Y:S01]  /*8a30*/  F2FP.SATFINITE.E5M2.F32.PACK_AB_MERGE_C R7, R28, R27, RZ ;  /* 0x0000001b1c07723e */ /* 0x000fe200048060ff */
        /* <DEDUP_REMOVED lines=8> */
[----:B------:R-:W-:Y:S01]  /*8ac0*/  FMUL R56, R70, R63 ;  /* 0x0000003f46387220 */ /* 0x000fe20000400000 */
[----:B------:R-:W-:Y:S01]  /*8ad0*/  F2FP.SATFINITE.E5M2.F32.PACK_AB_MERGE_C R4, R2, R0, R3 ;  /* 0x000000000204723e */ /* 0x000fe20004806003 */
[C---:B------:R-:W-:Y:S01]  /*8ae0*/  FFMA R53, R73.reuse, R126, R53 ;  /* 0x0000007e49357223 */ /* 0x040fe20000000035 */
[----:B------:R-:W-:Y:S01]  /*8af0*/  F2FP.SATFINITE.E5M2.F32.PACK_AB_MERGE_C R7, R26, R25, R7 ;  /* 0x000000191a07723e */ /* 0x000fe20004806007 */
[C---:B------:R-:W-:Y:S01]  /*8b00*/  FFMA R54, R73.reuse, R127, R54 ;  /* 0x0000007f49367223 */ /* 0x040fe20000000036 */
[--C-:B------:R-:W-:Y:S02]  /*8b10*/  HADD2.F32 R74, -RZ, R155.reuse.H0_H0 ;  /* 0x2000009bff4a7230 */ /* 0x100fe40000004100 */
[C---:B------:R-:W-:Y:S01]  /*8b20*/  FFMA R55, R73.reuse, R128, R55 ;  /* 0x0000008049377223 */ /* 0x040fe20000000037 */
[----:B------:R-:W-:Y:S01]  /*8b30*/  HADD2.F32 R131, -RZ, R155.H1_H1 ;  /* 0x3000009bff837230 */ /* 0x000fe20000004100 */
[----:B------:R1:W-:Y:S01]  /*8b40*/  STS.128 [R179+0x6010], R4 ;  /* 0x00601004b3007388 */ /* 0x0003e20000000c00 */
[----:B------:R-:W-:Y:S01]  /*8b50*/  F2FP.SATFINITE.E5M2.F32.PACK_AB_MERGE_C R35, R36, R35, RZ ;  /* 0x000000232423723e */ /* 0x000fe200048060ff */
[C---:B------:R-:W-:Y:S01]  /*8b60*/  FFMA R56, R73.reuse, R129, R56 ;  /* 0x0000008149387223 */ /* 0x040fe20000000038 */
[----:B------:R-:W-:Y:S01]  /*8b70*/  F2FP.SATFINITE.E5M2.F32.PACK_AB_MERGE_C R39, R40, R39, RZ ;  /* 0x000000272827723e */ /* 0x000fe200048060ff */
[C---:B------:R-:W-:Y:S01]  /*8b80*/  FFMA R57, R73.reuse, R72, R57 ;  /* 0x0000004849397223 */ /* 0x040fe20000000039 */
[----:B------:R-:W-:Y:S01]  /*8b90*/  F2FP.SATFINITE.E5M2.F32.PACK_AB_MERGE_C R43, R44, R43, RZ ;  /* 0x0000002b2c2b723e */ /* 0x000fe200048060ff */
[C---:B------:R-:W-:Y:S01]  /*8ba0*/  FFMA R58, R73.reuse, R75, R58 ;  /* 0x0000004b493a7223 */ /* 0x040fe2000000003a */
[C---:B------:R-:W-:Y:S01]  /*8bb0*/  FFMA R59, R73.reuse, R74, R59 ;  /* 0x0000004a493b7223 */ /* 0x040fe2000000003b */
[----:B------:R-:W-:Y:S01]  /*8bc0*/  F2FP.SATFINITE.E5M2.F32.PACK_AB_MERGE_C R33, R34, R33, R35 ;  /* 0x000000212221723e */ /* 0x000fe20004806023 */
        /* <DEDUP_REMOVED lines=11> */
[----:B------:R-:W-:Y:S05]  /*8c80*/  F2FP.SATFINITE.E5M2.F32.PACK_AB_MERGE_C R51, R58, R57, R59 ;  /* 0x000000393a33723e */ /* 0x000fea000480603b */
        /* <DEDUP_REMOVED lines=10> */
[----:B------:R-:W-:Y:S02]  /*8d30*/  UIADD3 UR9, UPT, UPT, UR49, 0x40, URZ ;  /* 0x0000004031097890 */ /* 0x000fe4000fffe0ff */
[----:B------:R-:W-:Y:S01]  /*8d40*/  UIADD3 UR8, UPT, UPT, UR44, 0x6200, URZ ;  /* 0x000062002c087890 */ /* 0x000fe2000fffe0ff */
[----:B------:R-:W-:Y:S01]  /*8d50*/  UMOV UR10, UR50 ;  /* 0x00000032000a7c82 */ /* 0x000fe20008000000 */
[----:B------:R-:W-:Y:S01]  /*8d60*/  UMOV UR11, UR36 ;  /* 0x00000024000b7c82 */ /* 0x000fe20008000000 */
[----:B--2---:R-:W-:Y:S04]  /*8d70*/  UIADD3 UR4, UP0, UPT, UR6, 0x680, URZ ;  /* 0x0000068006047890 */ /* 0x004fe8000ff1e0ff */
[----:B------:R-:W-:Y:S09]  /*8d80*/  UIADD3.X UR5, UPT, UPT, URZ, UR7, URZ, UP0, !UPT ;  /* 0x00000007ff057290 */ /* 0x000ff200087fe4ff */
[----:B------:R2:W-:Y:S01]  /*8d90*/  UTMASTG.3D [UR8], [UR4] ;  /* 0x00000008040073b5 */ /* 0x0005e20008010000 */
[----:B------:R0:W-:Y:S01]  /*8da0*/  UTMACMDFLUSH ;  /* 0x00000000000079b7 */ /* 0x0001e20000000000 */
[----:B--2---:R-:W-:Y:S04]  /*8db0*/  DEPBAR.LE SB0, 0x1 ;  /* 0x000080400000791a */ /* 0x004fe80000000000 */
.L_x_120:
[----:B------:R-:W-:Y:S05]  /*8dc0*/  BSYNC.RECONVERGENT B0 ;  /* 0x0000000000007941 */ /* 0x000fea0003800200 */
.L_x_119:
[----:B------:R-:W-:Y:S01]  /*8dd0*/  R2UR UR4, R160 ;  /* 0x00000000a00472ca */ /* 0x000fe200000e0000 */
[----:B------:R-:W-:Y:S01]  /*8de0*/  BAR.SYNC.DEFER_BLOCKING 0x1, 0x80 ;  /* 0x0042000000007b1d */ /* 0x000fe20000010000 */
[----:B------:R-:W-:Y:S01]  /*8df0*/  ISETP.NE.AND P0, PT, R162, 0x2, PT ;  /* 0x00000002a200780c */ /* 0x000fe20003f05270 */
[----:B------:R-:W-:Y:S01]  /*8e00*/  UISETP.NE.AND UP0, UPT, UR46, URZ, UPT ;  /* 0x000000ff2e00728c */ /* 0x000fe2000bf05270 */
[----:B------:R-:W-:Y:S01]  /*8e10*/  ISETP.NE.AND P1, PT, R68, 0x4, PT ;  /* 0x000000044400780c */ /* 0x000fe20003f25270 */
[----:B------:R-:W-:Y:S01]  /*8e20*/  UIADD3 UR20, UPT, UPT, UR37, UR63, URZ ;  /* 0x0000003f25147290 */ /* 0x000fe2000fffe0ff */
[----:B------:R-:W-:Y:S02]  /*8e30*/  SEL R0, RZ, 0x1, P0 ;  /* 0x00000001ff007807 */ /* 0x000fe40000000000 */
[----:B------:R-:W-:Y:S02]  /*8e40*/  SEL R3, RZ, 0x1, P1 ;  /* 0x00000001ff037807 */ /* 0x000fe40000800000 */
[----:B------:R-:W-:Y:S02]  /*8e50*/  LOP3.LUT R167, R167, R0, RZ, 0x3c, !PT ;  /* 0x00000000a7a77212 */ /* 0x000fe400078e3cff */
[----:B------:R-:W-:Y:S01]  /*8e60*/  LOP3.LUT R168, R168, R3, RZ, 0x3c, !PT ;  /* 0x00000003a8a87212 */ /* 0x000fe200078e3cff */
[----:B------:R-:W-:Y:S01]  /*8e70*/  UIADD3 UR16, UPT, UPT, UR38, UR4, URZ ;  /* 0x0000000426107290 */ /* 0x000fe2000fffe0ff */
[----:B------:R-:W-:Y:S02]  /*8e80*/  SEL R162, R162, RZ, P0 ;  /* 0x000000ffa2a27207 */ /* 0x000fe40000000000 */
[----:B------:R-:W-:Y:S01]  /*8e90*/  SEL R68, R68, RZ, P1 ;  /* 0x000000ff44447207 */ /* 0x000fe20000800000 */
[----:B------:R-:W-:Y:S01]  /*8ea0*/  UMOV UR36, UR59 ;  /* 0x0000003b00247c82 */ /* 0x000fe20008000000 */
[----:B------:R-:W-:Y:S07]  /*8eb0*/  BRA.U UP0, `(.L_x_121) ;  /* 0xffffffc5005c7547 */ /* 0x000fee000b83ffff */
[----:B------:R-:W-:Y:S05]  /*8ec0*/  EXIT ;  /* 0x000000000000794d */ /* 0x000fea0003800000 */
.L_x_25:
[----:B--2---:R2:W3:Y:S02]  /*8ed0*/  SYNCS.PHASECHK.TRANS64.TRYWAIT P0, [R3+URZ+0x160], R2 ;  /* 0x00016002030075a7 */ /* 0x0044e400080011ff */
[----:B---3--:R-:W-:Y:S05]  /*8ee0*/  @!P0 NANOSLEEP.SYNCS 0x989680 ;  /* 0x009896800000895d */ /* 0x008fea0003900000 */
[----:B------:R-:W3:Y:S02]  /*8ef0*/  @!P0 SYNCS.PHASECHK.TRANS64 P0, [R3+URZ+0x160], R2 ;  /* 0x00016002030085a7 */ /* 0x000ee400080010ff */
[----:B---3--:R-:W-:Y:S05]  /*8f00*/  @!P0 BRA `(.L_x_25) ;  /* 0xfffffffc00f08947 */ /* 0x008fea000383ffff */
[----:B------:R-:W-:Y:S05]  /*8f10*/  BRA `(.L_x_122) ;  /* 0xffffff8800f47947 */ /* 0x000fea000383ffff */
.L_x_28:
[----:B-1----:R-:W-:-:S07]  /*8f20*/  MOV R0, UR33 ;  /* 0x0000002100007c02 */ /* 0x002fce0008000f00 */
.L_x_123:
[----:B-1----:R1:W2:Y:S02]  /*8f30*/  SYNCS.PHASECHK.TRANS64.TRYWAIT P0, [R0+URZ+0x60], R3 ;  /* 0x00006003000075a7 */ /* 0x0022a400080011ff */
[----:B--2---:R-:W-:Y:S05]  /*8f40*/  @!P0 NANOSLEEP.SYNCS 0x989680 ;  /* 0x009896800000895d */ /* 0x004fea0003900000 */
[----:B------:R-:W2:Y:S02]  /*8f50*/  @!P0 SYNCS.PHASECHK.TRANS64 P0, [R0+URZ+0x60], R3 ;  /* 0x00006003000085a7 */ /* 0x000ea400080010ff */
[----:B--2---:R-:W-:Y:S05]  /*8f60*/  @!P0 BRA `(.L_x_123) ;  /* 0xfffffffc00f08947 */ /* 0x004fea000383ffff */
[----:B------:R-:W-:Y:S05]  /*8f70*/  BRA `(.L_x_27) ;  /* 0xffffff8c003c7947 */ /* 0x000fea000383ffff */
.L_x_35:
[----:B-1----:R-:W-:-:S07]  /*8f80*/  MOV R0, UR17 ;  /* 0x0000001100007c02 */ /* 0x002fce0008000f00 */
.L_x_124:
[----:B-1----:R1:W2:Y:S02]  /*8f90*/  SYNCS.PHASECHK.TRANS64.TRYWAIT P0, [R0+URZ+0x60], R3 ;  /* 0x00006003000075a7 */ /* 0x0022a400080011ff */
[----:B--2---:R-:W-:Y:S05]  /*8fa0*/  @!P0 NANOSLEEP.SYNCS 0x989680 ;  /* 0x009896800000895d */ /* 0x004fea0003900000 */
[----:B------:R-:W2:Y:S02]  /*8fb0*/  @!P0 SYNCS.PHASECHK.TRANS64 P0, [R0+URZ+0x60], R3 ;  /* 0x00006003000085a7 */ /* 0x000ea400080010ff */
[----:B--2---:R-:W-:Y:S05]  /*8fc0*/  @!P0 BRA `(.L_x_124) ;  /* 0xfffffffc00f08947 */ /* 0x004fea000383ffff */
[----:B------:R-:W-:Y:S05]  /*8fd0*/  BRA `(.L_x_34) ;  /* 0xffffff8c00f87947 */ /* 0x000fea000383ffff */
.L_x_40:
[----:B-1----:R1:W2:Y:S02]  /*8fe0*/  SYNCS.PHASECHK.TRANS64.TRYWAIT P0, [R3+URZ+0xf0], R0 ;  /* 0x0000f000030075a7 */ /* 0x0022a400080011ff */
[----:B--2---:R-:W-:Y:S05]  /*8ff0*/  @!P0 NANOSLEEP.SYNCS 0x989680 ;  /* 0x009896800000895d */ /* 0x004fea0003900000 */
[----:B------:R-:W2:Y:S02]  /*9000*/  @!P0 SYNCS.PHASECHK.TRANS64 P0, [R3+URZ+0xf0], R0 ;  /* 0x0000f000030085a7 */ /* 0x000ea400080010ff */
[----:B--2---:R-:W-:Y:S05]  /*9010*/  @!P0 BRA `(.L_x_40) ;  /* 0xfffffffc00f08947 */ /* 0x004fea000383ffff */
[----:B------:R-:W-:Y:S05]  /*9020*/  BRA `(.L_x_125) ;  /* 0xffffff90009c7947 */ /* 0x000fea000383ffff */
.L_x_44:
[----:B-1----:R-:W-:-:S07]  /*9030*/  MOV R0, UR4 ;  /* 0x0000000400007c02 */ /* 0x002fce0008000f00 */
.L_x_126:
[----:B-1----:R1:W2:Y:S02]  /*9040*/  SYNCS.PHASECHK.TRANS64.TRYWAIT P0, [R0+URZ], R3 ;  /* 0x00000003000075a7 */ /* 0x0022a400080011ff */
[----:B--2---:R-:W-:Y:S05]  /*9050*/  @!P0 NANOSLEEP.SYNCS 0x989680 ;  /* 0x009896800000895d */ /* 0x004fea0003900000 */
[----:B------:R-:W2:Y:S02]  /*9060*/  @!P0 SYNCS.PHASECHK.TRANS64 P0, [R0+URZ], R3 ;  /* 0x00000003000085a7 */ /* 0x000ea400080010ff */
[----:B--2---:R-:W-:Y:S05]  /*9070*/  @!P0 BRA `(.L_x_126) ;  /* 0xfffffffc00f08947 */ /* 0x004fea000383ffff */
[----:B------:R-:W-:Y:S05]  /*9080*/  BRA `(.L_x_127) ;  /* 0xffffff9800447947 */ /* 0x000fea000383ffff */
.L_x_45:
[----:B------:R-:W-:-:S07]  /*9090*/  MOV R0, UR5 ;  /* 0x0000000500007c02 */ /* 0x000fce0008000f00 */
.L_x_128:
[----:B-1----:R1:W2:Y:S02]  /*90a0*/  SYNCS.PHASECHK.TRANS64.TRYWAIT P0, [R0+URZ], R3 ;  /* 0x00000003000075a7 */ /* 0x0022a400080011ff */
[----:B--2---:R-:W-:Y:S05]  /*90b0*/  @!P0 NANOSLEEP.SYNCS 0x989680 ;  /* 0x009896800000895d */ /* 0x004fea0003900000 */
[----:B------:R-:W2:Y:S02]  /*90c0*/  @!P0 SYNCS.PHASECHK.TRANS64 P0, [R0+URZ], R3 ;  /* 0x00000003000085a7 */ /* 0x000ea400080010ff */
[----:B--2---:R-:W-:Y:S05]  /*90d0*/  @!P0 BRA `(.L_x_128) ;  /* 0xfffffffc00f08947 */ /* 0x004fea000383ffff */
[----:B------:R-:W-:Y:S05]  /*90e0*/  BRA `(.L_x_129) ;  /* 0xffffff9800507947 */ /* 0x000fea000383ffff */
.L_x_46:
[----:B------:R-:W-:-:S07]  /*90f0*/  MOV R0, UR5 ;  /* 0x0000000500007c02 */ /* 0x000fce0008000f00 */
.L_x_130:
[----:B-1----:R1:W2:Y:S02]  /*9100*/  SYNCS.PHASECHK.TRANS64.TRYWAIT P0, [R0+URZ], R3 ;  /* 0x00000003000075a7 */ /* 0x0022a400080011ff */
[----:B--2---:R-:W-:Y:S05]  /*9110*/  @!P0 NANOSLEEP.SYNCS 0x989680 ;  /* 0x009896800000895d */ /* 0x004fea0003900000 */
[----:B------:R-:W2:Y:S02]  /*9120*/  @!P0 SYNCS.PHASECHK.TRANS64 P0, [R0+URZ], R3 ;  /* 0x00000003000085a7 */ /* 0x000ea400080010ff */
[----:B--2---:R-:W-:Y:S05]  /*9130*/  @!P0 BRA `(.L_x_130) ;  /* 0xfffffffc00f08947 */ /* 0x004fea000383ffff */
[----:B------:R-:W-:Y:S05]  /*9140*/  BRA `(.L_x_131) ;  /* 0xffffff98005c7947 */ /* 0x000fea000383ffff */
.L_x_47:
[----:B------:R-:W-:-:S07]  /*9150*/  MOV R0, UR5 ;  /* 0x0000000500007c02 */ /* 0x000fce0008000f00 */
.L_x_132:
[----:B-1----:R1:W2:Y:S02]  /*9160*/  SYNCS.PHASECHK.TRANS64.TRYWAIT P0, [R0+URZ], R3 ;  /* 0x00000003000075a7 */ /* 0x0022a400080011ff */
[----:B--2---:R-:W-:Y:S05]  /*9170*/  @!P0 NANOSLEEP.SYNCS 0x989680 ;  /* 0x009896800000895d */ /* 0x004fea0003900000 */
[----:B------:R-:W2:Y:S02]  /*9180*/  @!P0 SYNCS.PHASECHK.TRANS64 P0, [R0+URZ], R3 ;  /* 0x00000003000085a7 */ /* 0x000ea400080010ff */
[----:B--2---:R-:W-:Y:S05]  /*9190*/  @!P0 BRA `(.L_x_132) ;  /* 0xfffffffc00f08947 */ /* 0x004fea000383ffff */
[----:B------:R-:W-:Y:S05]  /*91a0*/  BRA `(.L_x_133) ;  /* 0xffffff9800687947 */ /* 0x000fea000383ffff */
.L_x_48:
[----:B------:R-:W-:-:S07]  /*91b0*/  MOV R0, UR5 ;  /* 0x0000000500007c02 */ /* 0x000fce0008000f00 */
.L_x_134:
[----:B-1----:R1:W2:Y:S02]  /*91c0*/  SYNCS.PHASECHK.TRANS64.TRYWAIT P0, [R0+URZ], R3 ;  /* 0x00000003000075a7 */ /* 0x0022a400080011ff */
[----:B--2---:R-:W-:Y:S05]  /*91d0*/  @!P0 NANOSLEEP.SYNCS 0x989680 ;  /* 0x009896800000895d */ /* 0x004fea0003900000 */
[----:B------:R-:W2:Y:S02]  /*91e0*/  @!P0 SYNCS.PHASECHK.TRANS64 P0, [R0+URZ], R3 ;  /* 0x00000003000085a7 */ /* 0x000ea400080010ff */
[----:B--2---:R-:W-:Y:S05]  /*91f0*/  @!P0 BRA `(.L_x_134) ;  /* 0xfffffffc00f08947 */ /* 0x004fea000383ffff */
[----:B------:R-:W-:Y:S05]  /*9200*/  BRA `(.L_x_135) ;  /* 0xffffff9800747947 */ /* 0x000fea000383ffff */
.L_x_49:
[----:B------:R-:W-:-:S07]  /*9210*/  MOV R0, UR5 ;  /* 0x0000000500007c02 */ /* 0x000fce0008000f00 */
.L_x_136:
[----:B-1----:R1:W2:Y:S02]  /*9220*/  SYNCS.PHASECHK.TRANS64.TRYWAIT P0, [R0+URZ], R3 ;  /* 0x00000003000075a7 */ /* 0x0022a400080011ff */
[----:B--2---:R-:W-:Y:S05]  /*9230*/  @!P0 NANOSLEEP.SYNCS 0x989680 ;  /* 0x009896800000895d */ /* 0x004fea0003900000 */
[----:B------:R-:W2:Y:S02]  /*9240*/  @!P0 SYNCS.PHASECHK.TRANS64 P0, [R0+URZ], R3 ;  /* 0x00000003000085a7 */ /* 0x000ea400080010ff */
[----:B--2---:R-:W-:Y:S05]  /*9250*/  @!P0 BRA `(.L_x_136) ;  /* 0xfffffffc00f08947 */ /* 0x004fea000383ffff */
[----:B------:R-:W-:Y:S05]  /*9260*/  BRA `(.L_x_137) ;  /* 0xffffff9800807947 */ /* 0x000fea000383ffff */
.L_x_50:
[----:B------:R-:W-:-:S07]  /*9270*/  MOV R0, UR5 ;  /* 0x0000000500007c02 */ /* 0x000fce0008000f00 */
.L_x_138:
[----:B-1----:R1:W2:Y:S02]  /*9280*/  SYNCS.PHASECHK.TRANS64.TRYWAIT P0, [R0+URZ], R3 ;  /* 0x00000003000075a7 */ /* 0x0022a400080011ff */
[----:B--2---:R-:W-:Y:S05]  /*9290*/  @!P0 NANOSLEEP.SYNCS 0x989680 ;  /* 0x009896800000895d */ /* 0x004fea0003900000 */
[----:B------:R-:W2:Y:S02]  /*92a0*/  @!P0 SYNCS.PHASECHK.TRANS64 P0, [R0+URZ], R3 ;  /* 0x00000003000085a7 */ /* 0x000ea400080010ff */
[----:B--2---:R-:W-:Y:S05]  /*92b0*/  @!P0 BRA `(.L_x_138) ;  /* 0xfffffffc00f08947 */ /* 0x004fea000383ffff */
[----:B------:R-:W-:Y:S05]  /*92c0*/  BRA `(.L_x_139) ;  /* 0xffffff98008c7947 */ /* 0x000fea000383ffff */
.L_x_51:
[----:B------:R-:W-:-:S07]  /*92d0*/  MOV R0, UR5 ;  /* 0x0000000500007c02 */ /* 0x000fce0008000f00 */
.L_x_140:
[----:B-1----:R1:W2:Y:S02]  /*92e0*/  SYNCS.PHASECHK.TRANS64.TRYWAIT P0, [R0+URZ], R3 ;  /* 0x00000003000075a7 */ /* 0x0022a400080011ff */
[----:B--2---:R-:W-:Y:S05]  /*92f0*/  @!P0 NANOSLEEP.SYNCS 0x989680 ;  /* 0x009896800000895d */ /* 0x004fea0003900000 */
[----:B------:R-:W2:Y:S02]  /*9300*/  @!P0 SYNCS.PHASECHK.TRANS64 P0, [R0+URZ], R3 ;  /* 0x00000003000085a7 */ /* 0x000ea400080010ff */
[----:B--2---:R-:W-:Y:S05]  /*9310*/  @!P0 BRA `(.L_x_140) ;  /* 0xfffffffc00f08947 */ /* 0x004fea000383ffff */
[----:B------:R-:W-:Y:S05]  /*9320*/  BRA `(.L_x_141) ;  /* 0xffffff9800987947 */ /* 0x000fea000383ffff */
.L_x_52:
[----:B------:R-:W-:-:S07]  /*9330*/  MOV R0, UR5 ;  /* 0x0000000500007c02 */ /* 0x000fce0008000f00 */
.L_x_142:
[----:B-1----:R1:W2:Y:S02]  /*9340*/  SYNCS.PHASECHK.TRANS64.TRYWAIT P0, [R0+URZ], R3 ;  /* 0x00000003000075a7 */ /* 0x0022a400080011ff */
[----:B--2---:R-:W-:Y:S05]  /*9350*/  @!P0 NANOSLEEP.SYNCS 0x989680 ;  /* 0x009896800000895d */ /* 0x004fea0003900000 */
[----:B------:R-:W2:Y:S02]  /*9360*/  @!P0 SYNCS.PHASECHK.TRANS64 P0, [R0+URZ], R3 ;  /* 0x00000003000085a7 */ /* 0x000ea400080010ff */
[----:B--2---:R-:W-:Y:S05]  /*9370*/  @!P0 BRA `(.L_x_142) ;  /* 0xfffffffc00f08947 */ /* 0x004fea000383ffff */
[----:B------:R-:W-:Y:S05]  /*9380*/  BRA `(.L_x_143) ;  /* 0xffffff9800a47947 */ /* 0x000fea000383ffff */
.L_x_53:
[----:B------:R-:W-:-:S07]  /*9390*/  MOV R0, UR5 ;  /* 0x0000000500007c02 */ /* 0x000fce0008000f00 */
.L_x_144:
[----:B-1----:R1:W2:Y:S02]  /*93a0*/  SYNCS.PHASECHK.TRANS64.TRYWAIT P0, [R0+URZ], R3 ;  /* 0x00000003000075a7 */ /* 0x0022a400080011ff */
[----:B--2---:R-:W-:Y:S05]  /*93b0*/  @!P0 NANOSLEEP.SYNCS 0x989680 ;  /* 0x009896800000895d */ /* 0x004fea0003900000 */
[----:B------:R-:W2:Y:S02]  /*93c0*/  @!P0 SYNCS.PHASECHK.TRANS64 P0, [R0+URZ], R3 ;  /* 0x00000003000085a7 */ /* 0x000ea400080010ff */
[----:B--2---:R-:W-:Y:S05]  /*93d0*/  @!P0 BRA `(.L_x_144) ;  /* 0xfffffffc00f08947 */ /* 0x004fea000383ffff */
[----:B------:R-:W-:Y:S05]  /*93e0*/  BRA `(.L_x_145) ;  /* 0xffffff9800b07947 */ /* 0x000fea000383ffff */
.L_x_54:
[----:B------:R-:W-:-:S07]  /*93f0*/  MOV R0, UR5 ;  /* 0x0000000500007c02 */ /* 0x000fce0008000f00 */
.L_x_146:
[----:B-1----:R1:W2:Y:S02]  /*9400*/  SYNCS.PHASECHK.TRANS64.TRYWAIT P0, [R0+URZ], R3 ;  /* 0x00000003000075a7 */ /* 0x0022a400080011ff */
[----:B--2---:R-:W-:Y:S05]  /*9410*/  @!P0 NANOSLEEP.SYNCS 0x989680 ;  /* 0x009896800000895d */ /* 0x004fea0003900000 */
[----:B------:R-:W2:Y:S02]  /*9420*/  @!P0 SYNCS.PHASECHK.TRANS64 P0, [R0+URZ], R3 ;  /* 0x00000003000085a7 */ /* 0x000ea400080010ff */
[----:B--2---:R-:W-:Y:S05]  /*9430*/  @!P0 BRA `(.L_x_146) ;  /* 0xfffffffc00f08947 */ /* 0x004fea000383ffff */
[----:B------:R-:W-:Y:S05]  /*9440*/  BRA `(.L_x_147) ;  /* 0xffffff9800bc7947 */ /* 0x000fea000383ffff */
.L_x_57:
[----:B-1----:R1:W2:Y:S02]  /*9450*/  SYNCS.PHASECHK.TRANS64.TRYWAIT P0, [R2+URZ+0x150], R5 ;  /* 0x00015005020075a7 */ /* 0x0022a400080011ff */
[----:B--2---:R-:W-:Y:S05]  /*9460*/  @!P0 NANOSLEEP.SYNCS 0x989680 ;  /* 0x009896800000895d */ /* 0x004fea0003900000 */
[----:B------:R-:W2:Y:S02]  /*9470*/  @!P0 SYNCS.PHASECHK.TRANS64 P0, [R2+URZ+0x150], R5 ;  /* 0x00015005020085a7 */ /* 0x000ea400080010ff */
[----:B--2---:R-:W-:Y:S05]  /*9480*/  @!P0 BRA `(.L_x_57) ;  /* 0xfffffffc00f08947 */ /* 0x004fea000383ffff */
[----:B------:R-:W-:Y:S05]  /*9490*/  BRA `(.L_x_148) ;  /* 0xffffff9c00187947 */ /* 0x000fea000383ffff */
.L_x_58:
[----:B------:R-:W-:-:S07]  /*94a0*/  MOV R2, UR4 ;  /* 0x0000000400027c02 */ /* 0x000fce0008000f00 */
.L_x_149:
[----:B-1----:R1:W2:Y:S02]  /*94b0*/  SYNCS.PHASECHK.TRANS64.TRYWAIT P0, [R2+URZ+0x100], R5 ;  /* 0x00010005020075a7 */ /* 0x0022a400080011ff */
[----:B--2---:R-:W-:Y:S05]  /*94c0*/  @!P0 NANOSLEEP.SYNCS 0x989680 ;  /* 0x009896800000895d */ /* 0x004fea0003900000 */
[----:B------:R-:W2:Y:S02]  /*94d0*/  @!P0 SYNCS.PHASECHK.TRANS64 P0, [R2+URZ+0x100], R5 ;  /* 0x00010005020085a7 */ /* 0x000ea400080010ff */
[----:B--2---:R-:W-:Y:S05]  /*94e0*/  @!P0 BRA `(.L_x_149) ;  /* 0xfffffffc00f08947 */ /* 0x004fea000383ffff */
[----:B------:R-:W-:Y:S05]  /*94f0*/  BRA `(.L_x_150) ;  /* 0xffffff9c00287947 */ /* 0x000fea000383ffff */
.L_x_59:
[----:B-1----:R1:W2:Y:S02]  /*9500*/  SYNCS.PHASECHK.TRANS64.TRYWAIT P1, [R2+URZ+0xf0], R5 ;  /* 0x0000f005020075a7 */ /* 0x0022a400080211ff */
[----:B--2---:R-:W-:Y:S05]  /*9510*/  @!P1 NANOSLEEP.SYNCS 0x989680 ;  /* 0x009896800000995d */ /* 0x004fea0003900000 */
[----:B------:R-:W2:Y:S02]  /*9520*/  @!P1 SYNCS.PHASECHK.TRANS64 P1, [R2+URZ+0xf0], R5 ;  /* 0x0000f005020095a7 */ /* 0x000ea400080210ff */
[----:B--2---:R-:W-:Y:S05]  /*9530*/  @!P1 BRA `(.L_x_59) ;  /* 0xfffffffc00f09947 */ /* 0x004fea000383ffff */
[----:B------:R-:W-:Y:S05]  /*9540*/  BRA `(.L_x_151) ;  /* 0xffffff9c00587947 */ /* 0x000fea000383ffff */
.L_x_62:
[----:B------:R-:W-:-:S07]  /*9550*/  MOV R0, UR4 ;  /* 0x0000000400007c02 */ /* 0x000fce0008000f00 */
.L_x_152:
[----:B-1----:R1:W2:Y:S02]  /*9560*/  SYNCS.PHASECHK.TRANS64.TRYWAIT P0, [R0+URZ+0x100], R3 ;  /* 0x00010003000075a7 */ /* 0x0022a400080011ff */
[----:B--2---:R-:W-:Y:S05]  /*9570*/  @!P0 NANOSLEEP.SYNCS 0x989680 ;  /* 0x009896800000895d */ /* 0x004fea0003900000 */
[----:B------:R-:W2:Y:S02]  /*9580*/  @!P0 SYNCS.PHASECHK.TRANS64 P0, [R0+URZ+0x100], R3 ;  /* 0x00010003000085a7 */ /* 0x000ea400080010ff */
[----:B--2---:R-:W-:Y:S05]  /*9590*/  @!P0 BRA `(.L_x_152) ;  /* 0xfffffffc00f08947 */ /* 0x004fea000383ffff */
[----:B------:R-:W-:Y:S05]  /*95a0*/  BRA `(.L_x_61) ;  /* 0xffffff9c00ac7947 */ /* 0x000fea000383ffff */
.L_x_69:
[----:B-1----:R1:W2:Y:S02]  /*95b0*/  SYNCS.PHASECHK.TRANS64.TRYWAIT P1, [R0+URZ+0xf0], R5 ;  /* 0x0000f005000075a7 */ /* 0x0022a400080211ff */
[----:B--2---:R-:W-:Y:S05]  /*95c0*/  @!P1 NANOSLEEP.SYNCS 0x989680 ;  /* 0x009896800000995d */ /* 0x004fea0003900000 */
[----:B------:R-:W2:Y:S02]  /*95d0*/  @!P1 SYNCS.PHASECHK.TRANS64 P1, [R0+URZ+0xf0], R5 ;  /* 0x0000f005000095a7 */ /* 0x000ea400080210ff */
[----:B--2---:R-:W-:Y:S05]  /*95e0*/  @!P1 BRA `(.L_x_69) ;  /* 0xfffffffc00f09947 */ /* 0x004fea000383ffff */
[----:B------:R-:W-:Y:S05]  /*95f0*/  BRA `(.L_x_153) ;  /* 0xffffffa400107947 */ /* 0x000fea000383ffff */
.L_x_70:
[----:B------:R-:W-:-:S07]  /*9600*/  MOV R3, UR22 ;  /* 0x0000001600037c02 */ /* 0x000fce0008000f00 */
.L_x_154:
[----:B-1----:R1:W2:Y:S02]  /*9610*/  SYNCS.PHASECHK.TRANS64.TRYWAIT P0, [R3+URZ+0x130], R0 ;  /* 0x00013000030075a7 */ /* 0x0022a400080011ff */
[----:B--2---:R-:W-:Y:S05]  /*9620*/  @!P0 NANOSLEEP.SYNCS 0x989680 ;  /* 0x009896800000895d */ /* 0x004fea0003900000 */
[----:B------:R-:W2:Y:S02]  /*9630*/  @!P0 SYNCS.PHASECHK.TRANS64 P0, [R3+URZ+0x130], R0 ;  /* 0x00013000030085a7 */ /* 0x000ea400080010ff */
[----:B--2---:R-:W-:Y:S05]  /*9640*/  @!P0 BRA `(.L_x_154) ;  /* 0xfffffffc00f08947 */ /* 0x004fea000383ffff */
[----:B------:R-:W-:Y:S05]  /*9650*/  BRA `(.L_x_155) ;  /* 0xffffffa400487947 */ /* 0x000fea000383ffff */
.L_x_73:
[----:B------:R-:W-:Y:S07]  /*9660*/  MOV R0, UR5 ;  /* 0x0000000500007c02 */ /* 0x000fee0008000f00 */
.L_x_156:
[----:B-1----:R1:W2:Y:S02]  /*9670*/  SYNCS.PHASECHK.TRANS64.TRYWAIT P0, [R0+URZ], R3 ;  /* 0x00000003000075a7 */ /* 0x0022a400080011ff */
[----:B--2---:R-:W-:Y:S05]  /*9680*/  @!P0 NANOSLEEP.SYNCS 0x989680 ;  /* 0x009896800000895d */ /* 0x004fea0003900000 */
[----:B------:R-:W2:Y:S02]  /*9690*/  @!P0 SYNCS.PHASECHK.TRANS64 P0, [R0+URZ], R3 ;  /* 0x00000003000085a7 */ /* 0x000ea400080010ff */
[----:B--2---:R-:W-:Y:S05]  /*96a0*/  @!P0 BRA `(.L_x_156) ;  /* 0xfffffffc00f08947 */ /* 0x004fea000383ffff */
[----:B------:R-:W-:Y:S05]  /*96b0*/  BRA `(.L_x_72) ;  /* 0xffffffa400647947 */ /* 0x000fea000383ffff */
.L_x_76:
[----:B------:R-:W-:-:S07]  /*96c0*/  MOV R0, UR4 ;  /* 0x0000000400007c02 */ /* 0x000fce0008000f00 */
.L_x_157:
[----:B--2---:R2:W4:Y:S02]  /*96d0*/  SYNCS.PHASECHK.TRANS64.TRYWAIT P0, [R0+URZ], R3 ;  /* 0x00000003000075a7 */ /* 0x00452400080011ff */
[----:B----4-:R-:W-:Y:S05]  /*96e0*/  @!P0 NANOSLEEP.SYNCS 0x989680 ;  /* 0x009896800000895d */ /* 0x010fea0003900000 */
[----:B------:R-:W4:Y:S02]  /*96f0*/  @!P0 SYNCS.PHASECHK.TRANS64 P0, [R0+URZ], R3 ;  /* 0x00000003000085a7 */ /* 0x000f2400080010ff */
[----:B----4-:R-:W-:Y:S05]  /*9700*/  @!P0 BRA `(.L_x_157) ;  /* 0xfffffffc00f08947 */ /* 0x010fea000383ffff */
[----:B------:R-:W-:Y:S05]  /*9710*/  BRA `(.L_x_158) ;  /* 0xffffffa800187947 */ /* 0x000fea000383ffff */
.L_x_77:
[----:B------:R-:W-:-:S07]  /*9720*/  MOV R0, UR5 ;  /* 0x0000000500007c02 */ /* 0x000fce0008000f00 */
.L_x_159:
[----:B-1----:R1:W2:Y:S02]  /*9730*/  SYNCS.PHASECHK.TRANS64.TRYWAIT P0, [R0+URZ], R3 ;  /* 0x00000003000075a7 */ /* 0x0022a400080011ff */
[----:B--2---:R-:W-:Y:S05]  /*9740*/  @!P0 NANOSLEEP.SYNCS 0x989680 ;  /* 0x009896800000895d */ /* 0x004fea0003900000 */
[----:B------:R-:W2:Y:S02]  /*9750*/  @!P0 SYNCS.PHASECHK.TRANS64 P0, [R0+URZ], R3 ;  /* 0x00000003000085a7 */ /* 0x000ea400080010ff */
[----:B--2---:R-:W-:Y:S05]  /*9760*/  @!P0 BRA `(.L_x_159) ;  /* 0xfffffffc00f08947 */ /* 0x004fea000383ffff */
[----:B------:R-:W-:Y:S05]  /*9770*/  BRA `(.L_x_160) ;  /* 0xffffffa800247947 */ /* 0x000fea000383ffff */
.L_x_78:
[----:B------:R-:W-:-:S07]  /*9780*/  MOV R0, UR5 ;  /* 0x0000000500007c02 */ /* 0x000fce0008000f00 */
.L_x_161:
[----:B-1----:R1:W2:Y:S02]  /*9790*/  SYNCS.PHASECHK.TRANS64.TRYWAIT P0, [R0+URZ], R3 ;  /* 0x00000003000075a7 */ /* 0x0022a400080011ff */
[----:B--2---:R-:W-:Y:S05]  /*97a0*/  @!P0 NANOSLEEP.SYNCS 0x989680 ;  /* 0x009896800000895d */ /* 0x004fea0003900000 */
[----:B------:R-:W2:Y:S02]  /*97b0*/  @!P0 SYNCS.PHASECHK.TRANS64 P0, [R0+URZ], R3 ;  /* 0x00000003000085a7 */ /* 0x000ea400080010ff */
[----:B--2---:R-:W-:Y:S05]  /*97c0*/  @!P0 BRA `(.L_x_161) ;  /* 0xfffffffc00f08947 */ /* 0x004fea000383ffff */
[----:B------:R-:W-:Y:S05]  /*97d0*/  BRA `(.L_x_162) ;  /* 0xffffffa800307947 */ /* 0x000fea000383ffff */
.L_x_79:
[----:B------:R-:W-:-:S07]  /*97e0*/  MOV R0, UR4 ;  /* 0x0000000400007c02 */ /* 0x000fce0008000f00 */
.L_x_163:
[----:B-1----:R1:W2:Y:S02]  /*97f0*/  SYNCS.PHASECHK.TRANS64.TRYWAIT P0, [R0+URZ], R3 ;  /* 0x00000003000075a7 */ /* 0x0022a400080011ff */
[----:B--2---:R-:W-:Y:S05]  /*9800*/  @!P0 NANOSLEEP.SYNCS 0x989680 ;  /* 0x009896800000895d */ /* 0x004fea0003900000 */
[----:B------:R-:W2:Y:S02]  /*9810*/  @!P0 SYNCS.PHASECHK.TRANS64 P0, [R0+URZ], R3 ;  /* 0x00000003000085a7 */ /* 0x000ea400080010ff */
[----:B--2---:R-:W-:Y:S05]  /*9820*/  @!P0 BRA `(.L_x_163) ;  /* 0xfffffffc00f08947 */ /* 0x004fea000383ffff */
[----:B------:R-:W-:Y:S05]  /*9830*/  BRA `(.L_x_164) ;  /* 0xffffffa8003c7947 */ /* 0x000fea000383ffff */
.L_x_84:
[----:B--2---:R2:W3:Y:S02]  /*9840*/  SYNCS.PHASECHK.TRANS64.TRYWAIT P0, [R12+URZ+0xf0], R9 ;  /* 0x0000f0090c0075a7 */ /* 0x0044e400080011ff */
[----:B---3--:R-:W-:Y:S05]  /*9850*/  @!P0 NANOSLEEP.SYNCS 0x989680 ;  /* 0x009896800000895d */ /* 0x008fea0003900000 */
[----:B------:R-:W3:Y:S02]  /*9860*/  @!P0 SYNCS.PHASECHK.TRANS64 P0, [R12+URZ+0xf0], R9 ;  /* 0x0000f0090c0085a7 */ /* 0x000ee400080010ff */
[----:B---3--:R-:W-:Y:S05]  /*9870*/  @!P0 BRA `(.L_x_84) ;  /* 0xfffffffc00f08947 */ /* 0x008fea000383ffff */
[----:B------:R-:W-:Y:S05]  /*9880*/  BRA `(.L_x_165) ;  /* 0xffffffac00547947 */ /* 0x000fea000383ffff */
.L_x_87:
[----:B------:R-:W-:Y:S07]  /*9890*/  MOV R0, UR21 ;  /* 0x0000001500007c02 */ /* 0x000fee0008000f00 */
.L_x_166:
[----:B--2---:R2:W3:Y:S02]  /*98a0*/  SYNCS.PHASECHK.TRANS64.TRYWAIT P2, [R0+URZ+0xe8], R11 ;  /* 0x0000e80b000075a7 */ /* 0x0044e400080411ff */
[----:B---3--:R-:W-:Y:S05]  /*98b0*/  @!P2 NANOSLEEP.SYNCS 0x989680 ;  /* 0x009896800000a95d */ /* 0x008fea0003900000 */
[----:B------:R-:W3:Y:S02]  /*98c0*/  @!P2 SYNCS.PHASECHK.TRANS64 P2, [R0+URZ+0xe8], R11 ;  /* 0x0000e80b0000a5a7 */ /* 0x000ee400080410ff */
[----:B---3--:R-:W-:Y:S05]  /*98d0*/  @!P2 BRA `(.L_x_166) ;  /* 0xfffffffc00f0a947 */ /* 0x008fea000383ffff */
[----:B------:R-:W-:Y:S05]  /*98e0*/  BRA `(.L_x_86) ;  /* 0xffffffb000bc7947 */ /* 0x000fea000383ffff */
.L_x_90:
[----:B--2---:R-:W-:Y:S07]  /*98f0*/  MOV R0, UR21 ;  /* 0x0000001500007c02 */ /* 0x004fee0008000f00 */
.L_x_167:
[----:B--2---:R2:W3:Y:S02]  /*9900*/  SYNCS.PHASECHK.TRANS64.TRYWAIT P0, [R0+URZ+0xd0], R9 ;  /* 0x0000d009000075a7 */ /* 0x0044e400080011ff */
[----:B---3--:R-:W-:Y:S05]  /*9910*/  @!P0 NANOSLEEP.SYNCS 0x989680 ;  /* 0x009896800000895d */ /* 0x008fea0003900000 */
[----:B------:R-:W3:Y:S02]  /*9920*/  @!P0 SYNCS.PHASECHK.TRANS64 P0, [R0+URZ+0xd0], R9 ;  /* 0x0000d009000085a7 */ /* 0x000ee400080010ff */
[----:B---3--:R-:W-:Y:S05]  /*9930*/  @!P0 BRA `(.L_x_167) ;  /* 0xfffffffc00f08947 */ /* 0x008fea000383ffff */
[----:B------:R-:W-:Y:S05]  /*9940*/  BRA `(.L_x_168) ;  /* 0xffffffb400187947 */ /* 0x000fea000383ffff */
.L_x_91:
[----:B------:R-:W-:Y:S07]  /*9950*/  MOV R0, UR21 ;  /* 0x0000001500007c02 */ /* 0x000fee0008000f00 */
.L_x_169:
[----:B--2---:R2:W3:Y:S02]  /*9960*/  SYNCS.PHASECHK.TRANS64.TRYWAIT P0, [R0+URZ+0xd8], R9 ;  /* 0x0000d809000075a7 */ /* 0x0044e400080011ff */
[----:B---3--:R-:W-:Y:S05]  /*9970*/  @!P0 NANOSLEEP.SYNCS 0x989680 ;  /* 0x009896800000895d */ /* 0x008fea0003900000 */
[----:B------:R-:W3:Y:S02]  /*9980*/  @!P0 SYNCS.PHASECHK.TRANS64 P0, [R0+URZ+0xd8], R9 ;  /* 0x0000d809000085a7 */ /* 0x000ee400080010ff */
[----:B---3--:R-:W-:Y:S05]  /*9990*/  @!P0 BRA `(.L_x_169) ;  /* 0xfffffffc00f08947 */ /* 0x008fea000383ffff */
[----:B------:R-:W-:Y:S05]  /*99a0*/  BRA `(.L_x_170) ;  /* 0xffffffb400547947 */ /* 0x000fea000383ffff */
.L_x_93:
[----:B------:R-:W-:-:S07]  /*99b0*/  MOV R0, UR21 ;  /* 0x0000001500007c02 */ /* 0x000fce0008000f00 */
.L_x_171:
[----:B---3--:R3:W4:Y:S02]  /*99c0*/  SYNCS.PHASECHK.TRANS64.TRYWAIT P0, [R0+URZ+0xd0], R3 ;  /* 0x0000d003000075a7 */ /* 0x00872400080011ff */
[----:B----4-:R-:W-:Y:S05]  /*99d0*/  @!P0 NANOSLEEP.SYNCS 0x989680 ;  /* 0x009896800000895d */ /* 0x010fea0003900000 */
[----:B------:R-:W4:Y:S02]  /*99e0*/  @!P0 SYNCS.PHASECHK.TRANS64 P0, [R0+URZ+0xd0], R3 ;  /* 0x0000d003000085a7 */ /* 0x000f2400080010ff */
[----:B----4-:R-:W-:Y:S05]  /*99f0*/  @!P0 BRA `(.L_x_171) ;  /* 0xfffffffc00f08947 */ /* 0x010fea000383ffff */
[----:B------:R-:W-:Y:S05]  /*9a00*/  BRA `(.L_x_172) ;  /* 0xffffffb400c87947 */ /* 0x000fea000383ffff */
.L_x_95:
[----:B-1----:R1:W2:Y:S02]  /*9a10*/  SYNCS.PHASECHK.TRANS64.TRYWAIT P0, [R3+URZ+0xf0], R0 ;  /* 0x0000f000030075a7 */ /* 0x0022a400080011ff */
[----:B--2---:R-:W-:Y:S05]  /*9a20*/  @!P0 NANOSLEEP.SYNCS 0x989680 ;  /* 0x009896800000895d */ /* 0x004fea0003900000 */
[----:B------:R-:W2:Y:S02]  /*9a30*/  @!P0 SYNCS.PHASECHK.TRANS64 P0, [R3+URZ+0xf0], R0 ;  /* 0x0000f000030085a7 */ /* 0x000ea400080010ff */
[----:B--2---:R-:W-:Y:S05]  /*9a40*/  @!P0 BRA `(.L_x_95) ;  /* 0xfffffffc00f08947 */ /* 0x004fea000383ffff */
[----:B------:R-:W-:Y:S05]  /*9a50*/  BRA `(.L_x_173) ;  /* 0xffffffb800887947 */ /* 0x000fea000383ffff */
.L_x_106:
[----:B-1----:R1:W2:Y:S02]  /*9a60*/  SYNCS.PHASECHK.TRANS64.TRYWAIT P1, [R3+URZ+0xc0], R0 ;  /* 0x0000c000030075a7 */ /* 0x0022a400080211ff */
[----:B--2---:R-:W-:Y:S05]  /*9a70*/  @!P1 NANOSLEEP.SYNCS 0x989680 ;  /* 0x009896800000995d */ /* 0x004fea0003900000 */
[----:B------:R-:W2:Y:S02]  /*9a80*/  @!P1 SYNCS.PHASECHK.TRANS64 P1, [R3+URZ+0xc0], R0 ;  /* 0x0000c000030095a7 */ /* 0x000ea400080210ff */
[----:B--2---:R-:W-:Y:S05]  /*9a90*/  @!P1 BRA `(.L_x_106) ;  /* 0xfffffffc00f09947 */ /* 0x004fea000383ffff */
[----:B------:R-:W-:Y:S05]  /*9aa0*/  BRA `(.L_x_105) ;  /* 0xffffffc800047947 */ /* 0x000fea000383ffff */
.L_x_108:
[----:B--2---:R2:W4:Y:S02]  /*9ab0*/  SYNCS.PHASECHK.TRANS64.TRYWAIT P0, [R186+URZ+0x110], R5 ;  /* 0x00011005ba0075a7 */ /* 0x00452400080011ff */
[----:B----4-:R-:W-:Y:S05]  /*9ac0*/  @!P0 NANOSLEEP.SYNCS 0x989680 ;  /* 0x009896800000895d */ /* 0x010fea0003900000 */
[----:B------:R-:W4:Y:S02]  /*9ad0*/  @!P0 SYNCS.PHASECHK.TRANS64 P0, [R186+URZ+0x110], R5 ;  /* 0x00011005ba0085a7 */ /* 0x000f2400080010ff */
[----:B----4-:R-:W-:Y:S05]  /*9ae0*/  @!P0 BRA `(.L_x_108) ;  /* 0xfffffffc00f08947 */ /* 0x010fea000383ffff */
[----:B------:R-:W-:Y:S05]  /*9af0*/  BRA `(.L_x_107) ;  /* 0xffffffc800607947 */ /* 0x000fea000383ffff */
.L_x_117:
[----:B--2---:R2:W3:Y:S02]  /*9b00*/  SYNCS.PHASECHK.TRANS64.TRYWAIT P0, [R193+URZ+0xc0], R0 ;  /* 0x0000c000c10075a7 */ /* 0x0044e400080011ff */
[----:B---3--:R-:W-:Y:S05]  /*9b10*/  @!P0 NANOSLEEP.SYNCS 0x989680 ;  /* 0x009896800000895d */ /* 0x008fea0003900000 */
[----:B------:R-:W3:Y:S02]  /*9b20*/  @!P0 SYNCS.PHASECHK.TRANS64 P0, [R193+URZ+0xc0], R0 ;  /* 0x0000c000c10085a7 */ /* 0x000ee400080010ff */
[----:B---3--:R-:W-:Y:S05]  /*9b30*/  @!P0 BRA `(.L_x_117) ;  /* 0xfffffffc00f08947 */ /* 0x008fea000383ffff */
[----:B------:R-:W-:Y:S05]  /*9b40*/  BRA `(.L_x_116) ;  /* 0xffffffdc006c7947 */ /* 0x000fea000383ffff */
        .weak           $__internal_0_$__cuda_sm10x_tcgen05_guardrail_trap_col_being_dealloced_not_returned_by_alloc
        .type           $__internal_0_$__cuda_sm10x_tcgen05_guardrail_trap_col_being_dealloced_not_returned_by_alloc,@function
        .size           $__internal_0_$__cuda_sm10x_tcgen05_guardrail_trap_col_being_dealloced_not_returned_by_alloc,($__internal_1_$__cuda_sm10x_tcgen05_guardrail_trap_phase_invalid_during_alloc - $__internal_0_$__cuda_sm10x_tcgen05_guardrail_trap_col_being_dealloced_not_returned_by_alloc)
$__internal_0_$__cuda_sm10x_tcgen05_guardrail_trap_col_being_dealloced_not_returned_by_alloc:
[----:B------:R-:W-:Y:S05]  /*9b50*/  BPT.TRAP 0x1 ;  /* 0x000000040000795c */ /* 0x000fea0000300000 */
[----:B------:R-:W-:-:S04]  /*9b60*/  HFMA2 R3, -RZ, RZ, 0, 0 ;  /* 0x00000000ff037431 */ /* 0x000fc800000001ff */
[----:B------:R-:W-:Y:S05]  /*9b70*/  RET.REL.NODEC R2 `(_ZN7cutlass13device_kernelINS_4gemm6kernel13GemmUniversalIN4cute5tupleIJiiiiEEENS1_10collective13CollectiveMmaINS1_35MainloopSm100TmaUmmaWarpSpecializedILi12ELi2ELi4ENS5_IJNS4_1CILi1EEENSA_ILi8EEESB_EEEEENS5_IJNSA_ILi128EEESF_NSA_ILi64EEEEEENS_12float_e5m2_tENS5_IJlSB_lEEESI_SJ_NS4_8TiledMMAINS4_8MMA_AtomIJNS4_10MMA_TraitsINS4_19SM100_MMA_F8F6F4_SSEJSI_SI_fSF_SF_NS4_17integral_constantINS4_4UMMA5MajorELSQ_0EEESR_NSO_INSP_7ScaleInELSS_0EEEST_EEEEEENS4_6LayoutINS5_IJSB_SB_SB_EEENS5_IJNSA_ILi0EEESY_SY_EEEEENS5_IJNS4_10UnderscoreES11_S11_EEEEENS4_23SM90_TMA_LOAD_MULTICASTENS4_14ComposedLayoutINS4_7SwizzleILi2ELi4ELi3EEENS4_18smem_ptr_flag_bitsILi8EEENSW_INS5_IJSC_SG_EEENS5_IJSG_SB_EEEEEEEvNS4_8identityENS4_13SM90_TMA_LOADES1D_vS1E_EENS_8epilogue10collective18CollectiveEpilogueINS1H_23Sm100TmaWarpSpecializedILi2ELi2ELi64ELb0ELb0EEEJSH_NS5_IJNSW_ISF_SB_EENSW_ISG_SB_EEEEESI_SJ_SI_SJ_NS1H_6fusion15FusionCallbacksIS1L_NS1P_17LinearCombinationISI_fSI_fLNS_15FloatRoundStyleE2EEESH_S1O_JEEENS4_5SM1004TMEM4LOAD26SM100_TMEM_LOAD_32dp32b64xES1F_S1D_NS4_39AutoVectorizingCopyWithAssumedAlignmentILi128EEENS4_14SM90_TMA_STOREES1D_S20_S20_EEEvvEEEEvNT_6ParamsE) ;  /* 0xffffff6402207950 */ /* 0x000fea0003c3ffff */
        .weak           $__internal_1_$__cuda_sm10x_tcgen05_guardrail_trap_phase_invalid_during_alloc
        .type           $__internal_1_$__cuda_sm10x_tcgen05_guardrail_trap_phase_invalid_during_alloc,@function
        .size           $__internal_1_$__cuda_sm10x_tcgen05_guardrail_trap_phase_invalid_during_alloc,($__internal_2_$__cuda_sm10x_tcgen05_guardrail_trap_unallocated_columns_being_dealloced - $__internal_1_$__cuda_sm10x_tcgen05_guardrail_trap_phase_invalid_during_alloc)
$__internal_1_$__cuda_sm10x_tcgen05_guardrail_trap_phase_invalid_during_alloc:
[----:B------:R-:W-:Y:S05]  /*9b80*/  BPT.TRAP 0x1 ;  /* 0x000000040000795c */ /* 0x000fea0000300000 */
[----:B------:R-:W-:-:S04]  /*9b90*/  MOV R5, 0x0 ;  /* 0x0000000000057802 */ /* 0x000fc80000000f00 */
[----:B------:R-:W-:Y:S05]  /*9ba0*/  RET.REL.NODEC R4 `(_ZN7cutlass13device_kernelINS_4gemm6kernel13GemmUniversalIN4cute5tupleIJiiiiEEENS1_10collective13CollectiveMmaINS1_35MainloopSm100TmaUmmaWarpSpecializedILi12ELi2ELi4ENS5_IJNS4_1CILi1EEENSA_ILi8EEESB_EEEEENS5_IJNSA_ILi128EEESF_NSA_ILi64EEEEEENS_12float_e5m2_tENS5_IJlSB_lEEESI_SJ_NS4_8TiledMMAINS4_8MMA_AtomIJNS4_10MMA_TraitsINS4_19SM100_MMA_F8F6F4_SSEJSI_SI_fSF_SF_NS4_17integral_constantINS4_4UMMA5MajorELSQ_0EEESR_NSO_INSP_7ScaleInELSS_0EEEST_EEEEEENS4_6LayoutINS5_IJSB_SB_SB_EEENS5_IJNSA_ILi0EEESY_SY_EEEEENS5_IJNS4_10UnderscoreES11_S11_EEEEENS4_23SM90_TMA_LOAD_MULTICASTENS4_14ComposedLayoutINS4_7SwizzleILi2ELi4ELi3EEENS4_18smem_ptr_flag_bitsILi8EEENSW_INS5_IJSC_SG_EEENS5_IJSG_SB_EEEEEEEvNS4_8identityENS4_13SM90_TMA_LOADES1D_vS1E_EENS_8epilogue10collective18CollectiveEpilogueINS1H_23Sm100TmaWarpSpecializedILi2ELi2ELi64ELb0ELb0EEEJSH_NS5_IJNSW_ISF_SB_EENSW_ISG_SB_EEEEESI_SJ_SI_SJ_NS1H_6fusion15FusionCallbacksIS1L_NS1P_17LinearCombinationISI_fSI_fLNS_15FloatRoundStyleE2EEESH_S1O_JEEENS4_5SM1004TMEM4LOAD26SM100_TMEM_LOAD_32dp32b64xES1F_S1D_NS4_39AutoVectorizingCopyWithAssumedAlignmentILi128EEENS4_14SM90_TMA_STOREES1D_S20_S20_EEEvvEEEEvNT_6ParamsE) ;  /* 0xffffff6404147950 */ /* 0x000fea0003c3ffff */
        .weak           $__internal_2_$__cuda_sm10x_tcgen05_guardrail_trap_unallocated_columns_being_dealloced
        .type           $__internal_2_$__cuda_sm10x_tcgen05_guardrail_trap_unallocated_columns_being_dealloced,@function
        .size           $__internal_2_$__cuda_sm10x_tcgen05_guardrail_trap_unallocated_columns_being_dealloced,(.L_x_175 - $__internal_2_$__cuda_sm10x_tcgen05_guardrail_trap_unallocated_columns_being_dealloced)
$__internal_2_$__cuda_sm10x_tcgen05_guardrail_trap_unallocated_columns_being_dealloced:
[----:B------:R-:W-:Y:S05]  /*9bb0*/  BPT.TRAP 0x1 ;  /* 0x000000040000795c */ /* 0x000fea0000300000 */
[----:B------:R-:W-:-:S04]  /*9bc0*/  HFMA2 R3, -RZ, RZ, 0, 0 ;  /* 0x00000000ff037431 */ /* 0x000fc800000001ff */
[----:B------:R-:W-:Y:S05]  /*9bd0*/  RET.REL.NODEC R2 `(_ZN7cutlass13device_kernelINS_4gemm6kernel13GemmUniversalIN4cute5tupleIJiiiiEEENS1_10collective13CollectiveMmaINS1_35MainloopSm100TmaUmmaWarpSpecializedILi12ELi2ELi4ENS5_IJNS4_1CILi1EEENSA_ILi8EEESB_EEEEENS5_IJNSA_ILi128EEESF_NSA_ILi64EEEEEENS_12float_e5m2_tENS5_IJlSB_lEEESI_SJ_NS4_8TiledMMAINS4_8MMA_AtomIJNS4_10MMA_TraitsINS4_19SM100_MMA_F8F6F4_SSEJSI_SI_fSF_SF_NS4_17integral_constantINS4_4UMMA5MajorELSQ_0EEESR_NSO_INSP_7ScaleInELSS_0EEEST_EEEEEENS4_6LayoutINS5_IJSB_SB_SB_EEENS5_IJNSA_ILi0EEESY_SY_EEEEENS5_IJNS4_10UnderscoreES11_S11_EEEEENS4_23SM90_TMA_LOAD_MULTICASTENS4_14ComposedLayoutINS4_7SwizzleILi2ELi4ELi3EEENS4_18smem_ptr_flag_bitsILi8EEENSW_INS5_IJSC_SG_EEENS5_IJSG_SB_EEEEEEEvNS4_8identityENS4_13SM90_TMA_LOADES1D_vS1E_EENS_8epilogue10collective18CollectiveEpilogueINS1H_23Sm100TmaWarpSpecializedILi2ELi2ELi64ELb0ELb0EEEJSH_NS5_IJNSW_ISF_SB_EENSW_ISG_SB_EEEEESI_SJ_SI_SJ_NS1H_6fusion15FusionCallbacksIS1L_NS1P_17LinearCombinationISI_fSI_fLNS_15FloatRoundStyleE2EEESH_S1O_JEEENS4_5SM1004TMEM4LOAD26SM100_TMEM_LOAD_32dp32b64xES1F_S1D_NS4_39AutoVectorizingCopyWithAssumedAlignmentILi128EEENS4_14SM90_TMA_STOREES1D_S20_S20_EEEvvEEEEvNT_6ParamsE) ;  /* 0xffffff6402087950 */ /* 0x000fea0003c3ffff */
.L_x_174:
[----:B------:R-:W-:-:S00]  /*9be0*/  BRA `(.L_x_174) ;  /* 0xfffffffc00fc7947 */ /* 0x000fc0000383ffff */
[----:B------:R-:W-:-:S00]  /*9bf0*/  NOP ;  /* 0x0000000000007918 */ /* 0x000fc00000000000 */
        /* <DEDUP_REMOVED lines=8> */
.L_x_175:


//--------------------- .nv.global.init           --------------------------
	.section	.nv.global.init,"aw",@progbits
.nv.global.init:
	.type		$str$27,@object
	.size		$str$27,($str$28 - $str$27)
$str$27:
        /*0000*/ 	.byte	0x28, 0x61, 0x64, 0x64, 0x72, 0x65, 0x73, 0x73, 0x20, 0x26, 0x20, 0x6d, 0x61, 0x73, 0x6b, 0x29
        /*0010*/ 	.byte	0x20, 0x3d, 0x3d, 0x20, 0x30, 0x00
	.type		$str$28,@object
	.size		$str$28,($str$26 - $str$28)
$str$28:
        /*0016*/ 	.byte	0x2f, 0x74, 0x6d, 0x70, 0x2f, 0x63, 0x75, 0x74, 0x6c, 0x61, 0x73, 0x73, 0x5f, 0x73, 0x77, 0x65
        /*0026*/ 	.byte	0x65, 0x70, 0x5f, 0x73, 0x72, 0x63, 0x2f, 0x69, 0x6e, 0x63, 0x6c, 0x75, 0x64, 0x65, 0x2f, 0x63
        /*0036*/ 	.byte	0x75, 0x74, 0x65, 0x2f, 0x70, 0x6f, 0x69, 0x6e, 0x74, 0x65, 0x72, 0x5f, 0x66, 0x6c, 0x61, 0x67
        /*0046*/ 	.byte	0x67, 0x65, 0x64, 0x2e, 0x68, 0x70, 0x70, 0x00
	.type		$str$26,@object
	.size		$str$26,($str$25 - $str$26)
$str$26:
        /*004e*/ 	.byte	0x2f, 0x74, 0x6d, 0x70, 0x2f, 0x63, 0x75, 0x74, 0x6c, 0x61, 0x73, 0x73, 0x5f, 0x73, 0x77, 0x65
        /*005e*/ 	.byte	0x65, 0x70, 0x5f, 0x73, 0x72, 0x63, 0x2f, 0x69, 0x6e, 0x63, 0x6c, 0x75, 0x64, 0x65, 0x2f, 0x63
        /*006e*/ 	.byte	0x75, 0x74, 0x65, 0x2f, 0x61, 0x74, 0x6f, 0x6d, 0x2f, 0x63, 0x6f, 0x70, 0x79, 0x5f, 0x74, 0x72
        /*007e*/ 	.byte	0x61, 0x69, 0x74, 0x73, 0x5f, 0x73, 0x6d, 0x31, 0x30, 0x30, 0x2e, 0x68, 0x70, 0x70, 0x00
	.type		$str$25,@object
	.size		$str$25,(__unnamed_1 - $str$25)
$str$25:
        /*008d*/ 	.byte	0x28, 0x28, 0x75, 0x69, 0x6e, 0x74, 0x33, 0x32, 0x5f, 0x74, 0x28, 0x74, 0x68, 0x72, 0x65, 0x61
        /*009d*/ 	.byte	0x64, 0x49, 0x64, 0x78, 0x2e, 0x78, 0x29, 0x20, 0x2f, 0x20, 0x33, 0x32, 0x29, 0x20, 0x25, 0x20
        /*00ad*/ 	.byte	0x34, 0x29, 0x20, 0x3d, 0x3d, 0x20, 0x28, 0x28, 0x28, 0x74, 0x6d, 0x65, 0x6d, 0x5f, 0x61, 0x64
        /*00bd*/ 	.byte	0x64, 0x72, 0x20, 0x3e, 0x3e, 0x20, 0x31, 0x36, 0x29, 0x20, 0x2f, 0x20, 0x33, 0x32, 0x29, 0x20
        /*00cd*/ 	.byte	0x25, 0x20, 0x34, 0x29, 0x00
	.type		__unnamed_1,@object
	.size		__unnamed_1,(__unnamed_2 - __unnamed_1)
__unnamed_1:
        /*00d2*/ 	.byte	0x61, 0x75, 0x74, 0x6f, 0x20, 0x63, 0x75, 0x74, 0x65, 0x3a, 0x3a, 0x61, 0x73, 0x5f, 0x70, 0x6f
        /* <DEDUP_REMOVED lines=24> */
        /*0262*/ 	.byte	0x43, 0x3c, 0x38, 0x31, 0x39, 0x32, 0x3e, 0x3e, 0x3e, 0x3e, 0x5d, 0x00
	.type		__unnamed_2,@object
	.size		__unnamed_2,(.L_2 - __unnamed_2)
__unnamed_2:
        /* <DEDUP_REMOVED lines=42> */
        /*050e*/ 	.byte	0x3e, 0x3e, 0x3e, 0x3e, 0x5d, 0x00
.L_2:


//--------------------- .nv.shared._ZN7cutlass13device_kernelINS_4gemm6kernel13GemmUniversalIN4cute5tupleIJiiiiEEENS1_10collective13CollectiveMmaINS1_35MainloopSm100TmaUmmaWarpSpecializedILi12ELi2ELi4ENS5_IJNS4_1CILi1EEENSA_ILi8EEESB_EEEEENS5_IJNSA_ILi128EEESF_NSA_ILi64EEEEEENS_12float_e5m2_tENS5_IJlSB_lEEESI_SJ_NS4_8TiledMMAINS4_8MMA_AtomIJNS4_10MMA_TraitsINS4_19SM100_MMA_F8F6F4_SSEJSI_SI_fSF_SF_NS4_17integral_constantINS4_4UMMA5MajorELSQ_0EEESR_NSO_INSP_7ScaleInELSS_0EEEST_EEEEEENS4_6LayoutINS5_IJSB_SB_SB_EEENS5_IJNSA_ILi0EEESY_SY_EEEEENS5_IJNS4_10UnderscoreES11_S11_EEEEENS4_23SM90_TMA_LOAD_MULTICASTENS4_14ComposedLayoutINS4_7SwizzleILi2ELi4ELi3EEENS4_18smem_ptr_flag_bitsILi8EEENSW_INS5_IJSC_SG_EEENS5_IJSG_SB_EEEEEEEvNS4_8identityENS4_13SM90_TMA_LOADES1D_vS1E_EENS_8epilogue10collective18CollectiveEpilogueINS1H_23Sm100TmaWarpSpecializedILi2ELi2ELi64ELb0ELb0EEEJSH_NS5_IJNSW_ISF_SB_EENSW_ISG_SB_EEEEESI_SJ_SI_SJ_NS1H_6fusion15FusionCallbacksIS1L_NS1P_17LinearCombinationISI_fSI_fLNS_15FloatRoundStyleE2EEESH_S1O_JEEENS4_5SM1004TMEM4LOAD26SM100_TMEM_LOAD_32dp32b64xES1F_S1D_NS4_39AutoVectorizingCopyWithAssumedAlignmentILi128EEENS4_14SM90_TMA_STOREES1D_S20_S20_EEEvvEEEEvNT_6ParamsE --------------------------
	.section	.nv.shared._ZN7cutlass13device_kernelINS_4gemm6kernel13GemmUniversalIN4cute5tupleIJiiiiEEENS1_10collective13CollectiveMmaINS1_35MainloopSm100TmaUmmaWarpSpecializedILi12ELi2ELi4ENS5_IJNS4_1CILi1EEENSA_ILi8EEESB_EEEEENS5_IJNSA_ILi128EEESF_NSA_ILi64EEEEEENS_12float_e5m2_tENS5_IJlSB_lEEESI_SJ_NS4_8TiledMMAINS4_8MMA_AtomIJNS4_10MMA_TraitsINS4_19SM100_MMA_F8F6F4_SSEJSI_SI_fSF_SF_NS4_17integral_constantINS4_4UMMA5MajorELSQ_0EEESR_NSO_INSP_7ScaleInELSS_0EEEST_EEEEEENS4_6LayoutINS5_IJSB_SB_SB_EEENS5_IJNSA_ILi0EEESY_SY_EEEEENS5_IJNS4_10UnderscoreES11_S11_EEEEENS4_23SM90_TMA_LOAD_MULTICASTENS4_14ComposedLayoutINS4_7SwizzleILi2ELi4ELi3EEENS4_18smem_ptr_flag_bitsILi8EEENSW_INS5_IJSC_SG_EEENS5_IJSG_SB_EEEEEEEvNS4_8identityENS4_13SM90_TMA_LOADES1D_vS1E_EENS_8epilogue10collective18CollectiveEpilogueINS1H_23Sm100TmaWarpSpecializedILi2ELi2ELi64ELb0ELb0EEEJSH_NS5_IJNSW_ISF_SB_EENSW_ISG_SB_EEEEESI_SJ_SI_SJ_NS1H_6fusion15FusionCallbacksIS1L_NS1P_17LinearCombinationISI_fSI_fLNS_15FloatRoundStyleE2EEESH_S1O_JEEENS4_5SM1004TMEM4LOAD26SM100_TMEM_LOAD_32dp32b64xES1F_S1D_NS4_39AutoVectorizingCopyWithAssumedAlignmentILi128EEENS4_14SM90_TMA_STOREES1D_S20_S20_EEEvvEEEEvNT_6ParamsE,"aw",@nobits
	.sectionflags	@""
	.align	16
	.zero		1024


//--------------------- .nv.shared.reserved.0     --------------------------
	.section	.nv.shared.reserved.0,"aw",@nobits
	.weak		__nv_reservedSMEM_offset_0_alias
	.size		__nv_reservedSMEM_offset_0_alias, 0, 64
	.other		__nv_reservedSMEM_offset_0_alias,@"STO_CUDA_RESERVED_SHARED STV_DEFAULT"
__nv_reservedSMEM_offset_0_alias:
	.zero		0
.nv.shared.reserved.0:
	.zero		64
	.weak		__nv_reservedSMEM_tcgen05_partition
	.type		__nv_reservedSMEM_tcgen05_partition,@object
	.size		__nv_reservedSMEM_tcgen05_partition,(.L_0 - __nv_reservedSMEM_tcgen05_partition)
__nv_reservedSMEM_tcgen05_partition:
	.zero		32
.L_0:


//--------------------- .nv.global                --------------------------
	.section	.nv.global,"aw",@nobits
.nv.global:
	.type		_ZN40_INTERNAL_e3c3f180_4_k_cu_8d9f07f8_369704cute1_E,@object
	.size		_ZN40_INTERNAL_e3c3f180_4_k_cu_8d9f07f8_369704cute1_E,(_ZN40_INTERNAL_e3c3f180_4_k_cu_8d9f07f8_369704cuda3std3__45__cpo6cbeginE - _ZN40_INTERNAL_e3c3f180_4_k_cu_8d9f07f8_369704cute1_E)
_ZN40_INTERNAL_e3c3f180_4_k_cu_8d9f07f8_369704cute1_E:
	.zero		1
	.type		_ZN40_INTERNAL_e3c3f180_4_k_cu_8d9f07f8_369704cuda3std3__45__cpo6cbeginE,@object
	.size		_ZN40_INTERNAL_e3c3f180_4_k_cu_8d9f07f8_369704cuda3std3__45__cpo6cbeginE,(_ZN40_INTERNAL_e3c3f180_4_k_cu_8d9f07f8_369704cuda3std3__48in_placeE - _ZN40_INTERNAL_e3c3f180_4_k_cu_8d9f07f8_369704cuda3std3__45__cpo6cbeginE)
_ZN40_INTERNAL_e3c3f180_4_k_cu_8d9f07f8_369704cuda3std3__45__cpo6cbeginE:
	.zero		1
	.type		_ZN40_INTERNAL_e3c3f180_4_k_cu_8d9f07f8_369704cuda3std3__48in_placeE,@object
	.size		_ZN40_INTERNAL_e3c3f180_4_k_cu_8d9f07f8_369704cuda3std3__48in_placeE,(_ZN40_INTERNAL_e3c3f180_4_k_cu_8d9f07f8_369704cuda3std6ranges3__45__cpo9iter_moveE - _ZN40_INTERNAL_e3c3f180_4_k_cu_8d9f07f8_369704cuda3std3__48in_placeE)
_ZN40_INTERNAL_e3c3f180_4_k_cu_8d9f07f8_369704cuda3std3__48in_placeE:
	.zero		1
	.type		_ZN40_INTERNAL_e3c3f180_4_k_cu_8d9f07f8_369704cuda3std6ranges3__45__cpo9iter_moveE,@object
	.size		_ZN40_INTERNAL_e3c3f180_4_k_cu_8d9f07f8_369704cuda3std6ranges3__45__cpo9iter_moveE,(_ZN40_INTERNAL_e3c3f180_4_k_cu_8d9f07f8_369704cuda3std3__45__cpo5beginE - _ZN40_INTERNAL_e3c3f180_4_k_cu_8d9f07f8_369704cuda3std6ranges3__45__cpo9iter_moveE)
_ZN40_INTERNAL_e3c3f180_4_k_cu_8d9f07f8_369704cuda3std6ranges3__45__cpo9iter_moveE:
	.zero		1
	.type		_ZN40_INTERNAL_e3c3f180_4_k_cu_8d9f07f8_369704cuda3std3__45__cpo5beginE,@object
	.size		_ZN40_INTERNAL_e3c3f180_4_k_cu_8d9f07f8_369704cuda3std3__45__cpo5beginE,(_ZN40_INTERNAL_e3c3f180_4_k_cu_8d9f07f8_369704cuda3std3__442_GLOBAL__N__e3c3f180_4_k_cu_8d9f07f8_369706ignoreE - _ZN40_INTERNAL_e3c3f180_4_k_cu_8d9f07f8_369704cuda3std3__45__cpo5beginE)
_ZN40_INTERNAL_e3c3f180_4_k_cu_8d9f07f8_369704cuda3std3__45__cpo5beginE:
	.zero		1
	.type		_ZN40_INTERNAL_e3c3f180_4_k_cu_8d9f07f8_369704cuda3std3__442_GLOBAL__N__e3c3f180_4_k_cu_8d9f07f8_369706ignoreE,@object
	.size		_ZN40_INTERNAL_e3c3f180_4_k_cu_8d9f07f8_369704cuda3std3__442_GLOBAL__N__e3c3f180_4_k_cu_8d9f07f8_369706ignoreE,(_ZN40_INTERNAL_e3c3f180_4_k_cu_8d9f07f8_369704cute7productE - _ZN40_INTERNAL_e3c3f180_4_k_cu_8d9f07f8_369704cuda3std3__442_GLOBAL__N__e3c3f180_4_k_cu_8d9f07f8_369706ignoreE)
_ZN40_INTERNAL_e3c3f180_4_k_cu_8d9f07f8_369704cuda3std3__442_GLOBAL__N__e3c3f180_4_k_cu_8d9f07f8_369706ignoreE:
	.zero		1
	.type		_ZN40_INTERNAL_e3c3f180_4_k_cu_8d9f07f8_369704cute7productE,@object
	.size		_ZN40_INTERNAL_e3c3f180_4_k_cu_8d9f07f8_369704cute7productE,(_ZN40_INTERNAL_e3c3f180_4_k_cu_8d9f07f8_369704cuda3std3__45__cpo3endE - _ZN40_INTERNAL_e3c3f180_4_k_cu_8d9f07f8_369704cute7productE)
_ZN40_INTERNAL_e3c3f180_4_k_cu_8d9f07f8_369704cute7productE:
	.zero		1
	.type		_ZN40_INTERNAL_e3c3f180_4_k_cu_8d9f07f8_369704cuda3std3__45__cpo3endE,@object
	.size		_ZN40_INTERNAL_e3c3f180_4_k_cu_8d9f07f8_369704cuda3std3__45__cpo3endE,(_ZN40_INTERNAL_e3c3f180_4_k_cu_8d9f07f8_369704cuda3std3__419piecewise_constructE - _ZN40_INTERNAL_e3c3f180_4_k_cu_8d9f07f8_369704cuda3std3__45__cpo3endE)
_ZN40_INTERNAL_e3c3f180_4_k_cu_8d9f07f8_369704cuda3std3__45__cpo3endE:
	.zero		1
	.type		_ZN40_INTERNAL_e3c3f180_4_k_cu_8d9f07f8_369704cuda3std3__419piecewise_constructE,@object
	.size		_ZN40_INTERNAL_e3c3f180_4_k_cu_8d9f07f8_369704cuda3std3__419piecewise_constructE,(_ZN40_INTERNAL_e3c3f180_4_k_cu_8d9f07f8_369704cuda3std3__45__cpo4cendE - _ZN40_INTERNAL_e3c3f180_4_k_cu_8d9f07f8_369704cuda3std3__419piecewise_constructE)
_ZN40_INTERNAL_e3c3f180_4_k_cu_8d9f07f8_369704cuda3std3__419piecewise_constructE:
	.zero		1
	.type		_ZN40_INTERNAL_e3c3f180_4_k_cu_8d9f07f8_369704cuda3std3__45__cpo4cendE,@object
	.size		_ZN40_INTERNAL_e3c3f180_4_k_cu_8d9f07f8_369704cuda3std3__45__cpo4cendE,(_ZN40_INTERNAL_e3c3f180_4_k_cu_8d9f07f8_369704cuda3std6ranges3__45__cpo4swapE - _ZN40_INTERNAL_e3c3f180_4_k_cu_8d9f07f8_369704cuda3std3__45__cpo4cendE)
_ZN40_INTERNAL_e3c3f180_4_k_cu_8d9f07f8_369704cuda3std3__45__cpo4cendE:
	.zero		1
	.type		_ZN40_INTERNAL_e3c3f180_4_k_cu_8d9f07f8_369704cuda3std6ranges3__45__cpo4swapE,@object
	.size		_ZN40_INTERNAL_e3c3f180_4_k_cu_8d9f07f8_369704cuda3std6ranges3__45__cpo4swapE,(.L_10 - _ZN40_INTERNAL_e3c3f180_4_k_cu_8d9f07f8_369704cuda3std6ranges3__45__cpo4swapE)
_ZN40_INTERNAL_e3c3f180_4_k_cu_8d9f07f8_369704cuda3std6ranges3__45__cpo4swapE:
	.zero		1
.L_10:


//--------------------- .nv.constant0._ZN7cutlass13device_kernelINS_4gemm6kernel13GemmUniversalIN4cute5tupleIJiiiiEEENS1_10collective13CollectiveMmaINS1_35MainloopSm100TmaUmmaWarpSpecializedILi12ELi2ELi4ENS5_IJNS4_1CILi1EEENSA_ILi8EEESB_EEEEENS5_IJNSA_ILi128EEESF_NSA_ILi64EEEEEENS_12float_e5m2_tENS5_IJlSB_lEEESI_SJ_NS4_8TiledMMAINS4_8MMA_AtomIJNS4_10MMA_TraitsINS4_19SM100_MMA_F8F6F4_SSEJSI_SI_fSF_SF_NS4_17integral_constantINS4_4UMMA5MajorELSQ_0EEESR_NSO_INSP_7ScaleInELSS_0EEEST_EEEEEENS4_6LayoutINS5_IJSB_SB_SB_EEENS5_IJNSA_ILi0EEESY_SY_EEEEENS5_IJNS4_10UnderscoreES11_S11_EEEEENS4_23SM90_TMA_LOAD_MULTICASTENS4_14ComposedLayoutINS4_7SwizzleILi2ELi4ELi3EEENS4_18smem_ptr_flag_bitsILi8EEENSW_INS5_IJSC_SG_EEENS5_IJSG_SB_EEEEEEEvNS4_8identityENS4_13SM90_TMA_LOADES1D_vS1E_EENS_8epilogue10collective18CollectiveEpilogueINS1H_23Sm100TmaWarpSpecializedILi2ELi2ELi64ELb0ELb0EEEJSH_NS5_IJNSW_ISF_SB_EENSW_ISG_SB_EEEEESI_SJ_SI_SJ_NS1H_6fusion15FusionCallbacksIS1L_NS1P_17LinearCombinationISI_fSI_fLNS_15FloatRoundStyleE2EEESH_S1O_JEEENS4_5SM1004TMEM4LOAD26SM100_TMEM_LOAD_32dp32b64xES1F_S1D_NS4_39AutoVectorizingCopyWithAssumedAlignmentILi128EEENS4_14SM90_TMA_STOREES1D_S20_S20_EEEvvEEEEvNT_6ParamsE --------------------------
	.section	.nv.constant0._ZN7cutlass13device_kernelINS_4gemm6kernel13GemmUniversalIN4cute5tupleIJiiiiEEENS1_10collective13CollectiveMmaINS1_35MainloopSm100TmaUmmaWarpSpecializedILi12ELi2ELi4ENS5_IJNS4_1CILi1EEENSA_ILi8EEESB_EEEEENS5_IJNSA_ILi128EEESF_NSA_ILi64EEEEEENS_12float_e5m2_tENS5_IJlSB_lEEESI_SJ_NS4_8TiledMMAINS4_8MMA_AtomIJNS4_10MMA_TraitsINS4_19SM100_MMA_F8F6F4_SSEJSI_SI_fSF_SF_NS4_17integral_constantINS4_4UMMA5MajorELSQ_0EEESR_NSO_INSP_7ScaleInELSS_0EEEST_EEEEEENS4_6LayoutINS5_IJSB_SB_SB_EEENS5_IJNSA_ILi0EEESY_SY_EEEEENS5_IJNS4_10UnderscoreES11_S11_EEEEENS4_23SM90_TMA_LOAD_MULTICASTENS4_14ComposedLayoutINS4_7SwizzleILi2ELi4ELi3EEENS4_18smem_ptr_flag_bitsILi8EEENSW_INS5_IJSC_SG_EEENS5_IJSG_SB_EEEEEEEvNS4_8identityENS4_13SM90_TMA_LOADES1D_vS1E_EENS_8epilogue10collective18CollectiveEpilogueINS1H_23Sm100TmaWarpSpecializedILi2ELi2ELi64ELb0ELb0EEEJSH_NS5_IJNSW_ISF_SB_EENSW_ISG_SB_EEEEESI_SJ_SI_SJ_NS1H_6fusion15FusionCallbacksIS1L_NS1P_17LinearCombinationISI_fSI_fLNS_15FloatRoundStyleE2EEESH_S1O_JEEENS4_5SM1004TMEM4LOAD26SM100_TMEM_LOAD_32dp32b64xES1F_S1D_NS4_39AutoVectorizingCopyWithAssumedAlignmentILi128EEENS4_14SM90_TMA_STOREES1D_S20_S20_EEEvvEEEEvNT_6ParamsE,"a",@progbits
	.sectionflags	@""
	.align	4
.nv.constant0._ZN7cutlass13device_kernelINS_4gemm6kernel13GemmUniversalIN4cute5tupleIJiiiiEEENS1_10collective13CollectiveMmaINS1_35MainloopSm100TmaUmmaWarpSpecializedILi12ELi2ELi4ENS5_IJNS4_1CILi1EEENSA_ILi8EEESB_EEEEENS5_IJNSA_ILi128EEESF_NSA_ILi64EEEEEENS_12float_e5m2_tENS5_IJlSB_lEEESI_SJ_NS4_8TiledMMAINS4_8MMA_AtomIJNS4_10MMA_TraitsINS4_19SM100_MMA_F8F6F4_SSEJSI_SI_fSF_SF_NS4_17integral_constantINS4_4UMMA5MajorELSQ_0EEESR_NSO_INSP_7ScaleInELSS_0EEEST_EEEEEENS4_6LayoutINS5_IJSB_SB_SB_EEENS5_IJNSA_ILi0EEESY_SY_EEEEENS5_IJNS4_10UnderscoreES11_S11_EEEEENS4_23SM90_TMA_LOAD_MULTICASTENS4_14ComposedLayoutINS4_7SwizzleILi2ELi4ELi3EEENS4_18smem_ptr_flag_bitsILi8EEENSW_INS5_IJSC_SG_EEENS5_IJSG_SB_EEEEEEEvNS4_8identityENS4_13SM90_TMA_LOADES1D_vS1E_EENS_8epilogue10collective18CollectiveEpilogueINS1H_23Sm100TmaWarpSpecializedILi2ELi2ELi64ELb0ELb0EEEJSH_NS5_IJNSW_ISF_SB_EENSW_ISG_SB_EEEEESI_SJ_SI_SJ_NS1H_6fusion15FusionCallbacksIS1L_NS1P_17LinearCombinationISI_fSI_fLNS_15FloatRoundStyleE2EEESH_S1O_JEEENS4_5SM1004TMEM4LOAD26SM100_TMEM_LOAD_32dp32b64xES1F_S1D_NS4_39AutoVectorizingCopyWithAssumedAlignmentILi128EEENS4_14SM90_TMA_STOREES1D_S20_S20_EEEvvEEEEvNT_6ParamsE:
	.zero		2944


//--------------------- SYMBOLS --------------------------

	.type		.nv.reservedSmem.offset0,@object
	.size		.nv.reservedSmem.offset0,0x4
	.type		.nv.reservedSmem.cap,@object
	.size		.nv.reservedSmem.cap,0x4
	.type		__assertfail,@function
